//
// Generated by NVIDIA NVVM Compiler
//
// Compiler Build ID: CL-36424714
// Cuda compilation tools, release 13.0, V13.0.88
// Based on NVVM 20.0.0
//

.version 9.0
.target sm_100
.address_size 64

	// .globl	_Z5doGPUPhS_i
.global .align 4 .f32 FCC_KR = 0f3E99999A;
.global .align 4 .f32 FCC_KB = 0f3DE147AE;
.global .align 4 .f32 SMPTE_240M_KR = 0f3E591687;
.global .align 4 .f32 SMPTE_240M_KB = 0f3DB22D0E;
.global .align 4 .f32 REC_601_KR = 0f3E991687;
.global .align 4 .f32 REC_601_KB = 0f3DE978D5;
.global .align 4 .f32 REC_709_KR = 0f3E59B3D0;
.global .align 4 .f32 REC_709_KB = 0f3D93DD98;
.global .align 4 .f32 REC_2020_KR = 0f3E86809D;
.global .align 4 .f32 REC_2020_KB = 0f3D72E48F;
.global .align 4 .f32 REC709_ALPHA = 0f3F8CB5C2;
.global .align 4 .f32 REC709_BETA = 0f3C93E5EB;
.global .align 4 .f32 ST2084_M1 = 0f3E232000;
.global .align 4 .f32 ST2084_M2 = 0f429DB000;
.global .align 4 .f32 ST2084_C1 = 0f3F560000;
.global .align 4 .f32 ST2084_C2 = 0f4196D000;
.global .align 4 .f32 ST2084_C3 = 0f41958000;
.global .align 4 .b8 yuv2rgb_REC_2020_NCL[36] = {0, 0, 128, 63, 229, 240, 130, 35, 177, 191, 188, 63, 0, 0, 128, 63, 157, 128, 40, 190, 51, 68, 18, 191, 0, 0, 128, 63, 183, 209, 240, 63, 229, 240, 130, 36};
.global .align 4 .b8 rgb2yuv_REC_709[36] = {208, 179, 89, 62, 89, 23, 55, 63, 152, 221, 147, 61, 200, 164, 234, 189, 206, 86, 197, 190, 0, 0, 0, 63, 0, 0, 0, 63, 187, 134, 232, 190, 41, 202, 59, 189};
.global .align 4 .b8 gamutMa[36] = {248, 138, 212, 63, 166, 111, 22, 191, 79, 50, 149, 189, 82, 20, 255, 189, 221, 2, 145, 63, 4, 204, 8, 188, 233, 176, 148, 188, 79, 252, 205, 189, 137, 50, 143, 63};

.visible .entry _Z5doGPUPhS_i(
	.param .u64 .ptr .align 1 _Z5doGPUPhS_i_param_0,
	.param .u64 .ptr .align 1 _Z5doGPUPhS_i_param_1,
	.param .u32 _Z5doGPUPhS_i_param_2
)
{
	.reg .pred 	%p<2>;
	.reg .b16 	%rs<2>;
	.reg .b32 	%r<6>;
	.reg .b64 	%rd<8>;

	ld.param.u64 	%rd1, [_Z5doGPUPhS_i_param_0];
	ld.param.u64 	%rd2, [_Z5doGPUPhS_i_param_1];
	ld.param.u32 	%r2, [_Z5doGPUPhS_i_param_2];
	mov.u32 	%r3, %ntid.x;
	mov.u32 	%r4, %ctaid.x;
	mov.u32 	%r5, %tid.x;
	mad.lo.s32 	%r1, %r3, %r4, %r5;
	setp.ge.s32 	%p1, %r1, %r2;
	@%p1 bra 	$L__BB0_2;
	cvta.to.global.u64 	%rd3, %rd1;
	cvta.to.global.u64 	%rd4, %rd2;
	cvt.s64.s32 	%rd5, %r1;
	add.s64 	%rd6, %rd3, %rd5;
	ld.global.u8 	%rs1, [%rd6];
	add.s64 	%rd7, %rd4, %rd5;
	st.global.u8 	[%rd7], %rs1;
$L__BB0_2:
	ret;

}
	// .globl	_Z15calc_colorspacePhS_S_iiiiS_S_S_i
.visible .entry _Z15calc_colorspacePhS_S_iiiiS_S_S_i(
	.param .u64 .ptr .align 1 _Z15calc_colorspacePhS_S_iiiiS_S_S_i_param_0,
	.param .u64 .ptr .align 1 _Z15calc_colorspacePhS_S_iiiiS_S_S_i_param_1,
	.param .u64 .ptr .align 1 _Z15calc_colorspacePhS_S_iiiiS_S_S_i_param_2,
	.param .u32 _Z15calc_colorspacePhS_S_iiiiS_S_S_i_param_3,
	.param .u32 _Z15calc_colorspacePhS_S_iiiiS_S_S_i_param_4,
	.param .u32 _Z15calc_colorspacePhS_S_iiiiS_S_S_i_param_5,
	.param .u32 _Z15calc_colorspacePhS_S_iiiiS_S_S_i_param_6,
	.param .u64 .ptr .align 1 _Z15calc_colorspacePhS_S_iiiiS_S_S_i_param_7,
	.param .u64 .ptr .align 1 _Z15calc_colorspacePhS_S_iiiiS_S_S_i_param_8,
	.param .u64 .ptr .align 1 _Z15calc_colorspacePhS_S_iiiiS_S_S_i_param_9,
	.param .u32 _Z15calc_colorspacePhS_S_iiiiS_S_S_i_param_10
)
{
	.reg .pred 	%p<568>;
	.reg .b16 	%rs<61>;
	.reg .b32 	%r<501>;
	.reg .b32 	%f<2953>;
	.reg .b64 	%rd<25>;
	.reg .b64 	%fd<25>;

	ld.param.u64 	%rd10, [_Z15calc_colorspacePhS_S_iiiiS_S_S_i_param_1];
	ld.param.u64 	%rd11, [_Z15calc_colorspacePhS_S_iiiiS_S_S_i_param_2];
	ld.param.u32 	%r7, [_Z15calc_colorspacePhS_S_iiiiS_S_S_i_param_3];
	ld.param.u32 	%r8, [_Z15calc_colorspacePhS_S_iiiiS_S_S_i_param_4];
	ld.param.u32 	%r5, [_Z15calc_colorspacePhS_S_iiiiS_S_S_i_param_5];
	ld.param.u32 	%r6, [_Z15calc_colorspacePhS_S_iiiiS_S_S_i_param_6];
	ld.param.u64 	%rd12, [_Z15calc_colorspacePhS_S_iiiiS_S_S_i_param_7];
	ld.param.u64 	%rd13, [_Z15calc_colorspacePhS_S_iiiiS_S_S_i_param_8];
	ld.param.u64 	%rd14, [_Z15calc_colorspacePhS_S_iiiiS_S_S_i_param_9];
	mov.u32 	%r10, %ntid.x;
	mov.u32 	%r11, %ctaid.x;
	mov.u32 	%r12, %tid.x;
	mad.lo.s32 	%r13, %r10, %r11, %r12;
	shr.u32 	%r14, %r7, 31;
	add.s32 	%r15, %r7, %r14;
	shr.s32 	%r16, %r15, 1;
	div.s32 	%r17, %r13, %r16;
	shl.b32 	%r2, %r17, 1;
	mul.lo.s32 	%r18, %r17, %r16;
	sub.s32 	%r3, %r13, %r18;
	shl.b32 	%r4, %r3, 1;
	setp.ge.s32 	%p1, %r4, %r7;
	setp.ge.s32 	%p2, %r2, %r8;
	or.pred  	%p3, %p1, %p2;
	@%p3 bra 	$L__BB1_254;
	ld.param.u64 	%rd24, [_Z15calc_colorspacePhS_S_iiiiS_S_S_i_param_0];
	cvta.to.global.u64 	%rd15, %rd24;
	cvta.to.global.u64 	%rd16, %rd12;
	cvta.to.global.u64 	%rd17, %rd10;
	cvta.to.global.u64 	%rd18, %rd11;
	cvta.to.global.u64 	%rd19, %rd13;
	cvta.to.global.u64 	%rd20, %rd14;
	mad.lo.s32 	%r19, %r2, %r5, %r4;
	mad.lo.s32 	%r20, %r17, %r6, %r3;
	mul.wide.s32 	%rd21, %r19, 2;
	add.s64 	%rd1, %rd15, %rd21;
	mul.wide.s32 	%rd22, %r20, 2;
	add.s64 	%rd2, %rd17, %rd22;
	add.s64 	%rd3, %rd18, %rd22;
	add.s64 	%rd4, %rd16, %rd21;
	add.s64 	%rd5, %rd19, %rd22;
	add.s64 	%rd6, %rd20, %rd22;
	ld.global.u16 	%rs1, [%rd1];
	cvt.rn.f64.u16 	%fd1, %rs1;
	fma.rn.f64 	%fd2, %fd1, 0d3F52B4049EDF1F7E, 0dBFB2B4049FFCFEFC;
	cvt.rn.f32.f64 	%f302, %fd2;
	ld.global.u16 	%rs2, [%rd2];
	cvt.rn.f64.u16 	%fd3, %rs2;
	fma.rn.f64 	%fd4, %fd3, 0d3F524924A06C1B5A, 0dBFE24924A003A73B;
	cvt.rn.f32.f64 	%f303, %fd4;
	ld.global.u16 	%rs3, [%rd3];
	cvt.rn.f64.u16 	%fd5, %rs3;
	fma.rn.f64 	%fd6, %fd5, 0d3F524924A06C1B5A, 0dBFE24924A003A73B;
	cvt.rn.f32.f64 	%f304, %fd6;
	ld.global.f32 	%f305, [yuv2rgb_REC_2020_NCL];
	ld.global.f32 	%f306, [yuv2rgb_REC_2020_NCL+4];
	mul.f32 	%f307, %f306, %f303;
	fma.rn.f32 	%f308, %f305, %f302, %f307;
	ld.global.f32 	%f309, [yuv2rgb_REC_2020_NCL+8];
	fma.rn.f32 	%f1, %f309, %f304, %f308;
	ld.global.f32 	%f310, [yuv2rgb_REC_2020_NCL+12];
	ld.global.f32 	%f311, [yuv2rgb_REC_2020_NCL+16];
	mul.f32 	%f312, %f311, %f303;
	fma.rn.f32 	%f313, %f310, %f302, %f312;
	ld.global.f32 	%f314, [yuv2rgb_REC_2020_NCL+20];
	fma.rn.f32 	%f2, %f314, %f304, %f313;
	ld.global.f32 	%f315, [yuv2rgb_REC_2020_NCL+24];
	ld.global.f32 	%f316, [yuv2rgb_REC_2020_NCL+28];
	mul.f32 	%f317, %f316, %f303;
	fma.rn.f32 	%f318, %f315, %f302, %f317;
	ld.global.f32 	%f319, [yuv2rgb_REC_2020_NCL+32];
	fma.rn.f32 	%f3, %f319, %f304, %f318;
	setp.leu.f32 	%p4, %f1, 0f00000000;
	mov.f32 	%f2907, 0f00000000;
	@%p4 bra 	$L__BB1_16;
	ld.global.f32 	%f321, [ST2084_M2];
	rcp.rn.f32 	%f322, %f321;
	abs.f32 	%f5, %f1;
	setp.eq.f32 	%p5, %f1, 0f3F800000;
	setp.eq.f32 	%p6, %f322, 0f00000000;
	or.pred  	%p7, %p5, %p6;
	mov.f32 	%f2905, 0f3F800000;
	@%p7 bra 	$L__BB1_7;
	setp.num.f32 	%p8, %f5, %f5;
	abs.f32 	%f323, %f322;
	setp.num.f32 	%p9, %f323, %f323;
	and.pred  	%p10, %p8, %p9;
	@%p10 bra 	$L__BB1_5;
	add.rn.f32 	%f2905, %f1, %f322;
	bra.uni 	$L__BB1_7;
$L__BB1_5:
	setp.lt.f32 	%p11, %f5, 0f00800000;
	mul.f32 	%f325, %f5, 0f4B800000;
	selp.f32 	%f326, %f325, %f5, %p11;
	mov.b32 	%r21, %f326;
	add.s32 	%r22, %r21, -1060439283;
	and.b32  	%r23, %r22, -8388608;
	sub.s32 	%r24, %r21, %r23;
	mov.b32 	%f327, %r24;
	cvt.rn.f32.s32 	%f328, %r23;
	selp.f32 	%f329, 0fC1C00000, 0f00000000, %p11;
	fma.rn.f32 	%f330, %f328, 0f34000000, %f329;
	add.f32 	%f331, %f327, 0fBF800000;
	add.f32 	%f332, %f327, 0f3F800000;
	rcp.approx.ftz.f32 	%f333, %f332;
	add.f32 	%f334, %f331, %f331;
	mul.f32 	%f335, %f334, %f333;
	mul.f32 	%f336, %f335, %f335;
	neg.f32 	%f337, %f335;
	sub.f32 	%f338, %f331, %f335;
	add.f32 	%f339, %f338, %f338;
	fma.rn.f32 	%f340, %f337, %f331, %f339;
	mul.rn.f32 	%f341, %f333, %f340;
	fma.rn.f32 	%f342, %f336, 0f3A2C32E4, 0f3B52E7DB;
	fma.rn.f32 	%f343, %f342, %f336, 0f3C93BB73;
	fma.rn.f32 	%f344, %f343, %f336, 0f3DF6384F;
	mul.rn.f32 	%f345, %f344, %f336;
	fma.rn.f32 	%f346, %f335, 0f3FB8AA3B, %f330;
	mul.f32 	%f347, %f345, 0f40400000;
	sub.f32 	%f348, %f330, %f346;
	fma.rn.f32 	%f349, %f335, 0f3FB8AA3B, %f348;
	fma.rn.f32 	%f350, %f341, 0f3FB8AA3B, %f349;
	fma.rn.f32 	%f351, %f335, 0f32A55E34, %f350;
	fma.rn.f32 	%f352, %f347, %f341, %f351;
	fma.rn.f32 	%f353, %f345, %f335, %f352;
	add.rn.f32 	%f354, %f346, %f353;
	mul.rn.f32 	%f355, %f354, %f322;
	cvt.rni.f32.f32 	%f356, %f355;
	sub.f32 	%f357, %f355, %f356;
	neg.f32 	%f358, %f355;
	fma.rn.f32 	%f359, %f354, %f322, %f358;
	neg.f32 	%f360, %f346;
	add.rn.f32 	%f361, %f354, %f360;
	neg.f32 	%f362, %f361;
	add.rn.f32 	%f363, %f353, %f362;
	fma.rn.f32 	%f364, %f363, %f322, %f359;
	add.f32 	%f365, %f357, %f364;
	setp.gt.f32 	%p12, %f356, 0f00000000;
	selp.b32 	%r25, 0, -2097152000, %p12;
	setp.neu.f32 	%p13, %f5, 0f7F800000;
	setp.lt.f32 	%p14, %f355, 0f00000000;
	selp.f32 	%f366, 0f00000000, 0f7F800000, %p14;
	abs.f32 	%f367, %f355;
	setp.gt.f32 	%p15, %f367, 0f43180000;
	cvt.rzi.s32.f32 	%r26, %f356;
	shl.b32 	%r27, %r26, 23;
	sub.s32 	%r28, %r27, %r25;
	mov.b32 	%f368, %r28;
	add.s32 	%r29, %r25, 2130706432;
	mov.b32 	%f369, %r29;
	fma.rn.f32 	%f370, %f365, 0f391FCB8E, 0f3AAF85ED;
	fma.rn.f32 	%f371, %f370, %f365, 0f3C1D9856;
	fma.rn.f32 	%f372, %f371, %f365, 0f3D6357BB;
	fma.rn.f32 	%f373, %f372, %f365, 0f3E75FDEC;
	fma.rn.f32 	%f374, %f373, %f365, 0f3F317218;
	fma.rn.f32 	%f375, %f374, %f365, 0f3F800000;
	mul.f32 	%f376, %f375, %f369;
	mul.f32 	%f377, %f376, %f368;
	selp.f32 	%f2905, %f366, %f377, %p15;
	@%p13 bra 	$L__BB1_7;
	mul.f32 	%f378, %f322, 0f3F000000;
	cvt.rzi.f32.f32 	%f379, %f378;
	add.f32 	%f380, %f379, %f379;
	sub.f32 	%f381, %f322, %f380;
	abs.f32 	%f382, %f381;
	setp.neu.f32 	%p16, %f382, 0f3F800000;
	add.f32 	%f383, %f1, %f1;
	mov.b32 	%r30, %f383;
	setp.lt.f32 	%p17, %f322, 0f00000000;
	xor.b32  	%r31, %r30, 2139095040;
	selp.b32 	%r32, %r31, %r30, %p17;
	and.b32  	%r33, %r32, 2147483647;
	selp.b32 	%r34, %r33, %r32, %p16;
	mov.b32 	%f2905, %r34;
$L__BB1_7:
	ld.global.f32 	%f385, [ST2084_C1];
	sub.f32 	%f386, %f2905, %f385;
	max.f32 	%f387, %f386, 0f00000000;
	ld.global.f32 	%f388, [ST2084_C2];
	ld.global.f32 	%f389, [ST2084_C3];
	mul.f32 	%f390, %f2905, %f389;
	sub.f32 	%f391, %f388, %f390;
	max.f32 	%f392, %f391, 0f00800000;
	div.rn.f32 	%f10, %f387, %f392;
	ld.global.f32 	%f393, [ST2084_M1];
	rcp.rn.f32 	%f394, %f393;
	mul.f32 	%f395, %f394, 0f3F000000;
	cvt.rzi.f32.f32 	%f396, %f395;
	add.f32 	%f397, %f396, %f396;
	sub.f32 	%f398, %f394, %f397;
	abs.f32 	%f12, %f398;
	abs.f32 	%f13, %f10;
	setp.lt.f32 	%p18, %f13, 0f00800000;
	mul.f32 	%f399, %f13, 0f4B800000;
	selp.f32 	%f400, %f399, %f13, %p18;
	selp.f32 	%f401, 0fC1C00000, 0f00000000, %p18;
	mov.b32 	%r35, %f400;
	add.s32 	%r36, %r35, -1060439283;
	and.b32  	%r37, %r36, -8388608;
	sub.s32 	%r38, %r35, %r37;
	mov.b32 	%f402, %r38;
	cvt.rn.f32.s32 	%f403, %r37;
	fma.rn.f32 	%f404, %f403, 0f34000000, %f401;
	add.f32 	%f405, %f402, 0fBF800000;
	add.f32 	%f406, %f402, 0f3F800000;
	rcp.approx.ftz.f32 	%f407, %f406;
	add.f32 	%f408, %f405, %f405;
	mul.f32 	%f409, %f408, %f407;
	mul.f32 	%f410, %f409, %f409;
	sub.f32 	%f411, %f405, %f409;
	add.f32 	%f412, %f411, %f411;
	neg.f32 	%f413, %f409;
	fma.rn.f32 	%f414, %f413, %f405, %f412;
	mul.rn.f32 	%f415, %f407, %f414;
	fma.rn.f32 	%f416, %f410, 0f3A2C32E4, 0f3B52E7DB;
	fma.rn.f32 	%f417, %f416, %f410, 0f3C93BB73;
	fma.rn.f32 	%f418, %f417, %f410, 0f3DF6384F;
	mul.rn.f32 	%f419, %f418, %f410;
	fma.rn.f32 	%f420, %f409, 0f3FB8AA3B, %f404;
	sub.f32 	%f421, %f404, %f420;
	fma.rn.f32 	%f422, %f409, 0f3FB8AA3B, %f421;
	fma.rn.f32 	%f423, %f415, 0f3FB8AA3B, %f422;
	fma.rn.f32 	%f424, %f409, 0f32A55E34, %f423;
	mul.f32 	%f425, %f419, 0f40400000;
	fma.rn.f32 	%f426, %f425, %f415, %f424;
	fma.rn.f32 	%f427, %f419, %f409, %f426;
	add.rn.f32 	%f428, %f420, %f427;
	neg.f32 	%f429, %f420;
	add.rn.f32 	%f430, %f428, %f429;
	neg.f32 	%f431, %f430;
	add.rn.f32 	%f432, %f427, %f431;
	mul.rn.f32 	%f433, %f428, %f394;
	neg.f32 	%f434, %f433;
	fma.rn.f32 	%f435, %f428, %f394, %f434;
	fma.rn.f32 	%f436, %f432, %f394, %f435;
	cvt.rni.f32.f32 	%f437, %f433;
	sub.f32 	%f438, %f433, %f437;
	add.f32 	%f439, %f438, %f436;
	fma.rn.f32 	%f440, %f439, 0f391FCB8E, 0f3AAF85ED;
	fma.rn.f32 	%f441, %f440, %f439, 0f3C1D9856;
	fma.rn.f32 	%f442, %f441, %f439, 0f3D6357BB;
	fma.rn.f32 	%f443, %f442, %f439, 0f3E75FDEC;
	fma.rn.f32 	%f444, %f443, %f439, 0f3F317218;
	fma.rn.f32 	%f445, %f444, %f439, 0f3F800000;
	cvt.rzi.s32.f32 	%r39, %f437;
	setp.gt.f32 	%p19, %f437, 0f00000000;
	selp.b32 	%r40, 0, -2097152000, %p19;
	add.s32 	%r41, %r40, 2130706432;
	mov.b32 	%f446, %r41;
	mul.f32 	%f447, %f445, %f446;
	shl.b32 	%r42, %r39, 23;
	sub.s32 	%r43, %r42, %r40;
	mov.b32 	%f448, %r43;
	mul.f32 	%f449, %f447, %f448;
	abs.f32 	%f450, %f433;
	setp.gt.f32 	%p20, %f450, 0f43180000;
	setp.lt.f32 	%p21, %f433, 0f00000000;
	selp.f32 	%f451, 0f00000000, 0f7F800000, %p21;
	selp.f32 	%f14, %f451, %f449, %p20;
	setp.eq.f32 	%p22, %f10, 0f3F800000;
	setp.eq.f32 	%p23, %f394, 0f00000000;
	or.pred  	%p24, %p22, %p23;
	mov.f32 	%f2906, 0f3F800000;
	@%p24 bra 	$L__BB1_15;
	setp.num.f32 	%p25, %f13, %f13;
	abs.f32 	%f452, %f394;
	setp.num.f32 	%p26, %f452, %f452;
	and.pred  	%p27, %p25, %p26;
	@%p27 bra 	$L__BB1_10;
	add.rn.f32 	%f2906, %f10, %f394;
	bra.uni 	$L__BB1_15;
$L__BB1_10:
	setp.neu.f32 	%p28, %f10, 0f00000000;
	setp.neu.f32 	%p29, %f13, 0f7F800000;
	and.pred  	%p30, %p28, %p29;
	@%p30 bra 	$L__BB1_12;
	setp.neu.f32 	%p37, %f12, 0f3F800000;
	add.f32 	%f457, %f10, %f10;
	mov.b32 	%r44, %f457;
	setp.lt.f32 	%p38, %f394, 0f00000000;
	xor.b32  	%r45, %r44, 2139095040;
	selp.b32 	%r46, %r45, %r44, %p38;
	and.b32  	%r47, %r46, 2147483647;
	selp.b32 	%r48, %r47, %r46, %p37;
	mov.b32 	%f2906, %r48;
	bra.uni 	$L__BB1_15;
$L__BB1_12:
	setp.eq.f32 	%p31, %f10, 0fBF800000;
	setp.eq.f32 	%p32, %f452, 0f7F800000;
	and.pred  	%p33, %p31, %p32;
	@%p33 bra 	$L__BB1_15;
	setp.geu.f32 	%p34, %f10, 0f00000000;
	mov.f32 	%f2906, %f14;
	@%p34 bra 	$L__BB1_15;
	setp.neu.f32 	%p35, %f12, 0f3F800000;
	neg.f32 	%f454, %f14;
	selp.f32 	%f455, %f14, %f454, %p35;
	cvt.rmi.f32.f32 	%f456, %f394;
	setp.neu.f32 	%p36, %f394, %f456;
	selp.f32 	%f2906, 0f7FFFFFFF, %f455, %p36;
$L__BB1_15:
	mul.f32 	%f2907, %f2906, 0f42C80000;
$L__BB1_16:
	setp.leu.f32 	%p39, %f2, 0f00000000;
	mov.f32 	%f2910, 0f00000000;
	@%p39 bra 	$L__BB1_31;
	ld.global.f32 	%f460, [ST2084_M2];
	rcp.rn.f32 	%f461, %f460;
	abs.f32 	%f23, %f2;
	setp.eq.f32 	%p40, %f2, 0f3F800000;
	setp.eq.f32 	%p41, %f461, 0f00000000;
	or.pred  	%p42, %p40, %p41;
	mov.f32 	%f2908, 0f3F800000;
	@%p42 bra 	$L__BB1_22;
	setp.num.f32 	%p43, %f23, %f23;
	abs.f32 	%f462, %f461;
	setp.num.f32 	%p44, %f462, %f462;
	and.pred  	%p45, %p43, %p44;
	@%p45 bra 	$L__BB1_20;
	add.rn.f32 	%f2908, %f2, %f461;
	bra.uni 	$L__BB1_22;
$L__BB1_20:
	setp.lt.f32 	%p46, %f23, 0f00800000;
	mul.f32 	%f464, %f23, 0f4B800000;
	selp.f32 	%f465, %f464, %f23, %p46;
	mov.b32 	%r49, %f465;
	add.s32 	%r50, %r49, -1060439283;
	and.b32  	%r51, %r50, -8388608;
	sub.s32 	%r52, %r49, %r51;
	mov.b32 	%f466, %r52;
	cvt.rn.f32.s32 	%f467, %r51;
	selp.f32 	%f468, 0fC1C00000, 0f00000000, %p46;
	fma.rn.f32 	%f469, %f467, 0f34000000, %f468;
	add.f32 	%f470, %f466, 0fBF800000;
	add.f32 	%f471, %f466, 0f3F800000;
	rcp.approx.ftz.f32 	%f472, %f471;
	add.f32 	%f473, %f470, %f470;
	mul.f32 	%f474, %f473, %f472;
	mul.f32 	%f475, %f474, %f474;
	neg.f32 	%f476, %f474;
	sub.f32 	%f477, %f470, %f474;
	add.f32 	%f478, %f477, %f477;
	fma.rn.f32 	%f479, %f476, %f470, %f478;
	mul.rn.f32 	%f480, %f472, %f479;
	fma.rn.f32 	%f481, %f475, 0f3A2C32E4, 0f3B52E7DB;
	fma.rn.f32 	%f482, %f481, %f475, 0f3C93BB73;
	fma.rn.f32 	%f483, %f482, %f475, 0f3DF6384F;
	mul.rn.f32 	%f484, %f483, %f475;
	fma.rn.f32 	%f485, %f474, 0f3FB8AA3B, %f469;
	mul.f32 	%f486, %f484, 0f40400000;
	sub.f32 	%f487, %f469, %f485;
	fma.rn.f32 	%f488, %f474, 0f3FB8AA3B, %f487;
	fma.rn.f32 	%f489, %f480, 0f3FB8AA3B, %f488;
	fma.rn.f32 	%f490, %f474, 0f32A55E34, %f489;
	fma.rn.f32 	%f491, %f486, %f480, %f490;
	fma.rn.f32 	%f492, %f484, %f474, %f491;
	add.rn.f32 	%f493, %f485, %f492;
	mul.rn.f32 	%f494, %f493, %f461;
	cvt.rni.f32.f32 	%f495, %f494;
	sub.f32 	%f496, %f494, %f495;
	neg.f32 	%f497, %f494;
	fma.rn.f32 	%f498, %f493, %f461, %f497;
	neg.f32 	%f499, %f485;
	add.rn.f32 	%f500, %f493, %f499;
	neg.f32 	%f501, %f500;
	add.rn.f32 	%f502, %f492, %f501;
	fma.rn.f32 	%f503, %f502, %f461, %f498;
	add.f32 	%f504, %f496, %f503;
	setp.gt.f32 	%p47, %f495, 0f00000000;
	selp.b32 	%r53, 0, -2097152000, %p47;
	setp.neu.f32 	%p48, %f23, 0f7F800000;
	setp.lt.f32 	%p49, %f494, 0f00000000;
	selp.f32 	%f505, 0f00000000, 0f7F800000, %p49;
	abs.f32 	%f506, %f494;
	setp.gt.f32 	%p50, %f506, 0f43180000;
	cvt.rzi.s32.f32 	%r54, %f495;
	shl.b32 	%r55, %r54, 23;
	sub.s32 	%r56, %r55, %r53;
	mov.b32 	%f507, %r56;
	add.s32 	%r57, %r53, 2130706432;
	mov.b32 	%f508, %r57;
	fma.rn.f32 	%f509, %f504, 0f391FCB8E, 0f3AAF85ED;
	fma.rn.f32 	%f510, %f509, %f504, 0f3C1D9856;
	fma.rn.f32 	%f511, %f510, %f504, 0f3D6357BB;
	fma.rn.f32 	%f512, %f511, %f504, 0f3E75FDEC;
	fma.rn.f32 	%f513, %f512, %f504, 0f3F317218;
	fma.rn.f32 	%f514, %f513, %f504, 0f3F800000;
	mul.f32 	%f515, %f514, %f508;
	mul.f32 	%f516, %f515, %f507;
	selp.f32 	%f2908, %f505, %f516, %p50;
	@%p48 bra 	$L__BB1_22;
	mul.f32 	%f517, %f461, 0f3F000000;
	cvt.rzi.f32.f32 	%f518, %f517;
	add.f32 	%f519, %f518, %f518;
	sub.f32 	%f520, %f461, %f519;
	abs.f32 	%f521, %f520;
	setp.neu.f32 	%p51, %f521, 0f3F800000;
	add.f32 	%f522, %f2, %f2;
	mov.b32 	%r58, %f522;
	setp.lt.f32 	%p52, %f461, 0f00000000;
	xor.b32  	%r59, %r58, 2139095040;
	selp.b32 	%r60, %r59, %r58, %p52;
	and.b32  	%r61, %r60, 2147483647;
	selp.b32 	%r62, %r61, %r60, %p51;
	mov.b32 	%f2908, %r62;
$L__BB1_22:
	ld.global.f32 	%f524, [ST2084_C1];
	sub.f32 	%f525, %f2908, %f524;
	max.f32 	%f526, %f525, 0f00000000;
	ld.global.f32 	%f527, [ST2084_C2];
	ld.global.f32 	%f528, [ST2084_C3];
	mul.f32 	%f529, %f2908, %f528;
	sub.f32 	%f530, %f527, %f529;
	max.f32 	%f531, %f530, 0f00800000;
	div.rn.f32 	%f28, %f526, %f531;
	ld.global.f32 	%f532, [ST2084_M1];
	rcp.rn.f32 	%f533, %f532;
	mul.f32 	%f534, %f533, 0f3F000000;
	cvt.rzi.f32.f32 	%f535, %f534;
	add.f32 	%f536, %f535, %f535;
	sub.f32 	%f537, %f533, %f536;
	abs.f32 	%f30, %f537;
	abs.f32 	%f31, %f28;
	setp.lt.f32 	%p53, %f31, 0f00800000;
	mul.f32 	%f538, %f31, 0f4B800000;
	selp.f32 	%f539, %f538, %f31, %p53;
	selp.f32 	%f540, 0fC1C00000, 0f00000000, %p53;
	mov.b32 	%r63, %f539;
	add.s32 	%r64, %r63, -1060439283;
	and.b32  	%r65, %r64, -8388608;
	sub.s32 	%r66, %r63, %r65;
	mov.b32 	%f541, %r66;
	cvt.rn.f32.s32 	%f542, %r65;
	fma.rn.f32 	%f543, %f542, 0f34000000, %f540;
	add.f32 	%f544, %f541, 0fBF800000;
	add.f32 	%f545, %f541, 0f3F800000;
	rcp.approx.ftz.f32 	%f546, %f545;
	add.f32 	%f547, %f544, %f544;
	mul.f32 	%f548, %f547, %f546;
	mul.f32 	%f549, %f548, %f548;
	sub.f32 	%f550, %f544, %f548;
	add.f32 	%f551, %f550, %f550;
	neg.f32 	%f552, %f548;
	fma.rn.f32 	%f553, %f552, %f544, %f551;
	mul.rn.f32 	%f554, %f546, %f553;
	fma.rn.f32 	%f555, %f549, 0f3A2C32E4, 0f3B52E7DB;
	fma.rn.f32 	%f556, %f555, %f549, 0f3C93BB73;
	fma.rn.f32 	%f557, %f556, %f549, 0f3DF6384F;
	mul.rn.f32 	%f558, %f557, %f549;
	fma.rn.f32 	%f559, %f548, 0f3FB8AA3B, %f543;
	sub.f32 	%f560, %f543, %f559;
	fma.rn.f32 	%f561, %f548, 0f3FB8AA3B, %f560;
	fma.rn.f32 	%f562, %f554, 0f3FB8AA3B, %f561;
	fma.rn.f32 	%f563, %f548, 0f32A55E34, %f562;
	mul.f32 	%f564, %f558, 0f40400000;
	fma.rn.f32 	%f565, %f564, %f554, %f563;
	fma.rn.f32 	%f566, %f558, %f548, %f565;
	add.rn.f32 	%f567, %f559, %f566;
	neg.f32 	%f568, %f559;
	add.rn.f32 	%f569, %f567, %f568;
	neg.f32 	%f570, %f569;
	add.rn.f32 	%f571, %f566, %f570;
	mul.rn.f32 	%f572, %f567, %f533;
	neg.f32 	%f573, %f572;
	fma.rn.f32 	%f574, %f567, %f533, %f573;
	fma.rn.f32 	%f575, %f571, %f533, %f574;
	cvt.rni.f32.f32 	%f576, %f572;
	sub.f32 	%f577, %f572, %f576;
	add.f32 	%f578, %f577, %f575;
	fma.rn.f32 	%f579, %f578, 0f391FCB8E, 0f3AAF85ED;
	fma.rn.f32 	%f580, %f579, %f578, 0f3C1D9856;
	fma.rn.f32 	%f581, %f580, %f578, 0f3D6357BB;
	fma.rn.f32 	%f582, %f581, %f578, 0f3E75FDEC;
	fma.rn.f32 	%f583, %f582, %f578, 0f3F317218;
	fma.rn.f32 	%f584, %f583, %f578, 0f3F800000;
	cvt.rzi.s32.f32 	%r67, %f576;
	setp.gt.f32 	%p54, %f576, 0f00000000;
	selp.b32 	%r68, 0, -2097152000, %p54;
	add.s32 	%r69, %r68, 2130706432;
	mov.b32 	%f585, %r69;
	mul.f32 	%f586, %f584, %f585;
	shl.b32 	%r70, %r67, 23;
	sub.s32 	%r71, %r70, %r68;
	mov.b32 	%f587, %r71;
	mul.f32 	%f588, %f586, %f587;
	abs.f32 	%f589, %f572;
	setp.gt.f32 	%p55, %f589, 0f43180000;
	setp.lt.f32 	%p56, %f572, 0f00000000;
	selp.f32 	%f590, 0f00000000, 0f7F800000, %p56;
	selp.f32 	%f32, %f590, %f588, %p55;
	setp.eq.f32 	%p57, %f28, 0f3F800000;
	setp.eq.f32 	%p58, %f533, 0f00000000;
	or.pred  	%p59, %p57, %p58;
	mov.f32 	%f2909, 0f3F800000;
	@%p59 bra 	$L__BB1_30;
	setp.num.f32 	%p60, %f31, %f31;
	abs.f32 	%f591, %f533;
	setp.num.f32 	%p61, %f591, %f591;
	and.pred  	%p62, %p60, %p61;
	@%p62 bra 	$L__BB1_25;
	add.rn.f32 	%f2909, %f28, %f533;
	bra.uni 	$L__BB1_30;
$L__BB1_25:
	setp.neu.f32 	%p63, %f28, 0f00000000;
	setp.neu.f32 	%p64, %f31, 0f7F800000;
	and.pred  	%p65, %p63, %p64;
	@%p65 bra 	$L__BB1_27;
	setp.neu.f32 	%p72, %f30, 0f3F800000;
	add.f32 	%f596, %f28, %f28;
	mov.b32 	%r72, %f596;
	setp.lt.f32 	%p73, %f533, 0f00000000;
	xor.b32  	%r73, %r72, 2139095040;
	selp.b32 	%r74, %r73, %r72, %p73;
	and.b32  	%r75, %r74, 2147483647;
	selp.b32 	%r76, %r75, %r74, %p72;
	mov.b32 	%f2909, %r76;
	bra.uni 	$L__BB1_30;
$L__BB1_27:
	setp.eq.f32 	%p66, %f28, 0fBF800000;
	setp.eq.f32 	%p67, %f591, 0f7F800000;
	and.pred  	%p68, %p66, %p67;
	@%p68 bra 	$L__BB1_30;
	setp.geu.f32 	%p69, %f28, 0f00000000;
	mov.f32 	%f2909, %f32;
	@%p69 bra 	$L__BB1_30;
	setp.neu.f32 	%p70, %f30, 0f3F800000;
	neg.f32 	%f593, %f32;
	selp.f32 	%f594, %f32, %f593, %p70;
	cvt.rmi.f32.f32 	%f595, %f533;
	setp.neu.f32 	%p71, %f533, %f595;
	selp.f32 	%f2909, 0f7FFFFFFF, %f594, %p71;
$L__BB1_30:
	mul.f32 	%f2910, %f2909, 0f42C80000;
$L__BB1_31:
	setp.leu.f32 	%p74, %f3, 0f00000000;
	mov.f32 	%f2913, 0f00000000;
	@%p74 bra 	$L__BB1_46;
	ld.global.f32 	%f599, [ST2084_M2];
	rcp.rn.f32 	%f600, %f599;
	abs.f32 	%f41, %f3;
	setp.eq.f32 	%p75, %f3, 0f3F800000;
	setp.eq.f32 	%p76, %f600, 0f00000000;
	or.pred  	%p77, %p75, %p76;
	mov.f32 	%f2911, 0f3F800000;
	@%p77 bra 	$L__BB1_37;
	setp.num.f32 	%p78, %f41, %f41;
	abs.f32 	%f601, %f600;
	setp.num.f32 	%p79, %f601, %f601;
	and.pred  	%p80, %p78, %p79;
	@%p80 bra 	$L__BB1_35;
	add.rn.f32 	%f2911, %f3, %f600;
	bra.uni 	$L__BB1_37;
$L__BB1_35:
	setp.lt.f32 	%p81, %f41, 0f00800000;
	mul.f32 	%f603, %f41, 0f4B800000;
	selp.f32 	%f604, %f603, %f41, %p81;
	mov.b32 	%r77, %f604;
	add.s32 	%r78, %r77, -1060439283;
	and.b32  	%r79, %r78, -8388608;
	sub.s32 	%r80, %r77, %r79;
	mov.b32 	%f605, %r80;
	cvt.rn.f32.s32 	%f606, %r79;
	selp.f32 	%f607, 0fC1C00000, 0f00000000, %p81;
	fma.rn.f32 	%f608, %f606, 0f34000000, %f607;
	add.f32 	%f609, %f605, 0fBF800000;
	add.f32 	%f610, %f605, 0f3F800000;
	rcp.approx.ftz.f32 	%f611, %f610;
	add.f32 	%f612, %f609, %f609;
	mul.f32 	%f613, %f612, %f611;
	mul.f32 	%f614, %f613, %f613;
	neg.f32 	%f615, %f613;
	sub.f32 	%f616, %f609, %f613;
	add.f32 	%f617, %f616, %f616;
	fma.rn.f32 	%f618, %f615, %f609, %f617;
	mul.rn.f32 	%f619, %f611, %f618;
	fma.rn.f32 	%f620, %f614, 0f3A2C32E4, 0f3B52E7DB;
	fma.rn.f32 	%f621, %f620, %f614, 0f3C93BB73;
	fma.rn.f32 	%f622, %f621, %f614, 0f3DF6384F;
	mul.rn.f32 	%f623, %f622, %f614;
	fma.rn.f32 	%f624, %f613, 0f3FB8AA3B, %f608;
	mul.f32 	%f625, %f623, 0f40400000;
	sub.f32 	%f626, %f608, %f624;
	fma.rn.f32 	%f627, %f613, 0f3FB8AA3B, %f626;
	fma.rn.f32 	%f628, %f619, 0f3FB8AA3B, %f627;
	fma.rn.f32 	%f629, %f613, 0f32A55E34, %f628;
	fma.rn.f32 	%f630, %f625, %f619, %f629;
	fma.rn.f32 	%f631, %f623, %f613, %f630;
	add.rn.f32 	%f632, %f624, %f631;
	mul.rn.f32 	%f633, %f632, %f600;
	cvt.rni.f32.f32 	%f634, %f633;
	sub.f32 	%f635, %f633, %f634;
	neg.f32 	%f636, %f633;
	fma.rn.f32 	%f637, %f632, %f600, %f636;
	neg.f32 	%f638, %f624;
	add.rn.f32 	%f639, %f632, %f638;
	neg.f32 	%f640, %f639;
	add.rn.f32 	%f641, %f631, %f640;
	fma.rn.f32 	%f642, %f641, %f600, %f637;
	add.f32 	%f643, %f635, %f642;
	setp.gt.f32 	%p82, %f634, 0f00000000;
	selp.b32 	%r81, 0, -2097152000, %p82;
	setp.neu.f32 	%p83, %f41, 0f7F800000;
	setp.lt.f32 	%p84, %f633, 0f00000000;
	selp.f32 	%f644, 0f00000000, 0f7F800000, %p84;
	abs.f32 	%f645, %f633;
	setp.gt.f32 	%p85, %f645, 0f43180000;
	cvt.rzi.s32.f32 	%r82, %f634;
	shl.b32 	%r83, %r82, 23;
	sub.s32 	%r84, %r83, %r81;
	mov.b32 	%f646, %r84;
	add.s32 	%r85, %r81, 2130706432;
	mov.b32 	%f647, %r85;
	fma.rn.f32 	%f648, %f643, 0f391FCB8E, 0f3AAF85ED;
	fma.rn.f32 	%f649, %f648, %f643, 0f3C1D9856;
	fma.rn.f32 	%f650, %f649, %f643, 0f3D6357BB;
	fma.rn.f32 	%f651, %f650, %f643, 0f3E75FDEC;
	fma.rn.f32 	%f652, %f651, %f643, 0f3F317218;
	fma.rn.f32 	%f653, %f652, %f643, 0f3F800000;
	mul.f32 	%f654, %f653, %f647;
	mul.f32 	%f655, %f654, %f646;
	selp.f32 	%f2911, %f644, %f655, %p85;
	@%p83 bra 	$L__BB1_37;
	mul.f32 	%f656, %f600, 0f3F000000;
	cvt.rzi.f32.f32 	%f657, %f656;
	add.f32 	%f658, %f657, %f657;
	sub.f32 	%f659, %f600, %f658;
	abs.f32 	%f660, %f659;
	setp.neu.f32 	%p86, %f660, 0f3F800000;
	add.f32 	%f661, %f3, %f3;
	mov.b32 	%r86, %f661;
	setp.lt.f32 	%p87, %f600, 0f00000000;
	xor.b32  	%r87, %r86, 2139095040;
	selp.b32 	%r88, %r87, %r86, %p87;
	and.b32  	%r89, %r88, 2147483647;
	selp.b32 	%r90, %r89, %r88, %p86;
	mov.b32 	%f2911, %r90;
$L__BB1_37:
	ld.global.f32 	%f663, [ST2084_C1];
	sub.f32 	%f664, %f2911, %f663;
	max.f32 	%f665, %f664, 0f00000000;
	ld.global.f32 	%f666, [ST2084_C2];
	ld.global.f32 	%f667, [ST2084_C3];
	mul.f32 	%f668, %f2911, %f667;
	sub.f32 	%f669, %f666, %f668;
	max.f32 	%f670, %f669, 0f00800000;
	div.rn.f32 	%f46, %f665, %f670;
	ld.global.f32 	%f671, [ST2084_M1];
	rcp.rn.f32 	%f672, %f671;
	mul.f32 	%f673, %f672, 0f3F000000;
	cvt.rzi.f32.f32 	%f674, %f673;
	add.f32 	%f675, %f674, %f674;
	sub.f32 	%f676, %f672, %f675;
	abs.f32 	%f48, %f676;
	abs.f32 	%f49, %f46;
	setp.lt.f32 	%p88, %f49, 0f00800000;
	mul.f32 	%f677, %f49, 0f4B800000;
	selp.f32 	%f678, %f677, %f49, %p88;
	selp.f32 	%f679, 0fC1C00000, 0f00000000, %p88;
	mov.b32 	%r91, %f678;
	add.s32 	%r92, %r91, -1060439283;
	and.b32  	%r93, %r92, -8388608;
	sub.s32 	%r94, %r91, %r93;
	mov.b32 	%f680, %r94;
	cvt.rn.f32.s32 	%f681, %r93;
	fma.rn.f32 	%f682, %f681, 0f34000000, %f679;
	add.f32 	%f683, %f680, 0fBF800000;
	add.f32 	%f684, %f680, 0f3F800000;
	rcp.approx.ftz.f32 	%f685, %f684;
	add.f32 	%f686, %f683, %f683;
	mul.f32 	%f687, %f686, %f685;
	mul.f32 	%f688, %f687, %f687;
	sub.f32 	%f689, %f683, %f687;
	add.f32 	%f690, %f689, %f689;
	neg.f32 	%f691, %f687;
	fma.rn.f32 	%f692, %f691, %f683, %f690;
	mul.rn.f32 	%f693, %f685, %f692;
	fma.rn.f32 	%f694, %f688, 0f3A2C32E4, 0f3B52E7DB;
	fma.rn.f32 	%f695, %f694, %f688, 0f3C93BB73;
	fma.rn.f32 	%f696, %f695, %f688, 0f3DF6384F;
	mul.rn.f32 	%f697, %f696, %f688;
	fma.rn.f32 	%f698, %f687, 0f3FB8AA3B, %f682;
	sub.f32 	%f699, %f682, %f698;
	fma.rn.f32 	%f700, %f687, 0f3FB8AA3B, %f699;
	fma.rn.f32 	%f701, %f693, 0f3FB8AA3B, %f700;
	fma.rn.f32 	%f702, %f687, 0f32A55E34, %f701;
	mul.f32 	%f703, %f697, 0f40400000;
	fma.rn.f32 	%f704, %f703, %f693, %f702;
	fma.rn.f32 	%f705, %f697, %f687, %f704;
	add.rn.f32 	%f706, %f698, %f705;
	neg.f32 	%f707, %f698;
	add.rn.f32 	%f708, %f706, %f707;
	neg.f32 	%f709, %f708;
	add.rn.f32 	%f710, %f705, %f709;
	mul.rn.f32 	%f711, %f706, %f672;
	neg.f32 	%f712, %f711;
	fma.rn.f32 	%f713, %f706, %f672, %f712;
	fma.rn.f32 	%f714, %f710, %f672, %f713;
	cvt.rni.f32.f32 	%f715, %f711;
	sub.f32 	%f716, %f711, %f715;
	add.f32 	%f717, %f716, %f714;
	fma.rn.f32 	%f718, %f717, 0f391FCB8E, 0f3AAF85ED;
	fma.rn.f32 	%f719, %f718, %f717, 0f3C1D9856;
	fma.rn.f32 	%f720, %f719, %f717, 0f3D6357BB;
	fma.rn.f32 	%f721, %f720, %f717, 0f3E75FDEC;
	fma.rn.f32 	%f722, %f721, %f717, 0f3F317218;
	fma.rn.f32 	%f723, %f722, %f717, 0f3F800000;
	cvt.rzi.s32.f32 	%r95, %f715;
	setp.gt.f32 	%p89, %f715, 0f00000000;
	selp.b32 	%r96, 0, -2097152000, %p89;
	add.s32 	%r97, %r96, 2130706432;
	mov.b32 	%f724, %r97;
	mul.f32 	%f725, %f723, %f724;
	shl.b32 	%r98, %r95, 23;
	sub.s32 	%r99, %r98, %r96;
	mov.b32 	%f726, %r99;
	mul.f32 	%f727, %f725, %f726;
	abs.f32 	%f728, %f711;
	setp.gt.f32 	%p90, %f728, 0f43180000;
	setp.lt.f32 	%p91, %f711, 0f00000000;
	selp.f32 	%f729, 0f00000000, 0f7F800000, %p91;
	selp.f32 	%f50, %f729, %f727, %p90;
	setp.eq.f32 	%p92, %f46, 0f3F800000;
	setp.eq.f32 	%p93, %f672, 0f00000000;
	or.pred  	%p94, %p92, %p93;
	mov.f32 	%f2912, 0f3F800000;
	@%p94 bra 	$L__BB1_45;
	setp.num.f32 	%p95, %f49, %f49;
	abs.f32 	%f730, %f672;
	setp.num.f32 	%p96, %f730, %f730;
	and.pred  	%p97, %p95, %p96;
	@%p97 bra 	$L__BB1_40;
	add.rn.f32 	%f2912, %f46, %f672;
	bra.uni 	$L__BB1_45;
$L__BB1_40:
	setp.neu.f32 	%p98, %f46, 0f00000000;
	setp.neu.f32 	%p99, %f49, 0f7F800000;
	and.pred  	%p100, %p98, %p99;
	@%p100 bra 	$L__BB1_42;
	setp.neu.f32 	%p107, %f48, 0f3F800000;
	add.f32 	%f735, %f46, %f46;
	mov.b32 	%r100, %f735;
	setp.lt.f32 	%p108, %f672, 0f00000000;
	xor.b32  	%r101, %r100, 2139095040;
	selp.b32 	%r102, %r101, %r100, %p108;
	and.b32  	%r103, %r102, 2147483647;
	selp.b32 	%r104, %r103, %r102, %p107;
	mov.b32 	%f2912, %r104;
	bra.uni 	$L__BB1_45;
$L__BB1_42:
	setp.eq.f32 	%p101, %f46, 0fBF800000;
	setp.eq.f32 	%p102, %f730, 0f7F800000;
	and.pred  	%p103, %p101, %p102;
	@%p103 bra 	$L__BB1_45;
	setp.geu.f32 	%p104, %f46, 0f00000000;
	mov.f32 	%f2912, %f50;
	@%p104 bra 	$L__BB1_45;
	setp.neu.f32 	%p105, %f48, 0f3F800000;
	neg.f32 	%f732, %f50;
	selp.f32 	%f733, %f50, %f732, %p105;
	cvt.rmi.f32.f32 	%f734, %f672;
	setp.neu.f32 	%p106, %f672, %f734;
	selp.f32 	%f2912, 0f7FFFFFFF, %f733, %p106;
$L__BB1_45:
	mul.f32 	%f2913, %f2912, 0f42C80000;
$L__BB1_46:
	ld.global.f32 	%f737, [gamutMa];
	ld.global.f32 	%f738, [gamutMa+4];
	mul.f32 	%f739, %f2910, %f738;
	fma.rn.f32 	%f740, %f2907, %f737, %f739;
	ld.global.f32 	%f741, [gamutMa+8];
	fma.rn.f32 	%f58, %f2913, %f741, %f740;
	ld.global.f32 	%f742, [gamutMa+12];
	ld.global.f32 	%f743, [gamutMa+16];
	mul.f32 	%f744, %f2910, %f743;
	fma.rn.f32 	%f745, %f2907, %f742, %f744;
	ld.global.f32 	%f746, [gamutMa+20];
	fma.rn.f32 	%f59, %f2913, %f746, %f745;
	ld.global.f32 	%f747, [gamutMa+24];
	ld.global.f32 	%f748, [gamutMa+28];
	mul.f32 	%f749, %f2910, %f748;
	fma.rn.f32 	%f750, %f2907, %f747, %f749;
	ld.global.f32 	%f751, [gamutMa+32];
	fma.rn.f32 	%f60, %f2913, %f751, %f750;
	setp.lt.f32 	%p109, %f58, 0f00000000;
	mov.f32 	%f2914, 0f00000000;
	@%p109 bra 	$L__BB1_52;
	abs.f32 	%f61, %f58;
	setp.eq.f32 	%p110, %f58, 0f3F800000;
	mov.f32 	%f2914, 0f3F800000;
	@%p110 bra 	$L__BB1_52;
	setp.num.f32 	%p111, %f61, %f61;
	@%p111 bra 	$L__BB1_50;
	mov.f32 	%f808, 0f3ED55555;
	add.rn.f32 	%f2914, %f58, %f808;
	bra.uni 	$L__BB1_52;
$L__BB1_50:
	setp.lt.f32 	%p112, %f61, 0f00800000;
	mul.f32 	%f753, %f61, 0f4B800000;
	selp.f32 	%f754, %f753, %f61, %p112;
	mov.b32 	%r105, %f754;
	add.s32 	%r106, %r105, -1060439283;
	and.b32  	%r107, %r106, -8388608;
	sub.s32 	%r108, %r105, %r107;
	mov.b32 	%f755, %r108;
	cvt.rn.f32.s32 	%f756, %r107;
	selp.f32 	%f757, 0fC1C00000, 0f00000000, %p112;
	fma.rn.f32 	%f758, %f756, 0f34000000, %f757;
	add.f32 	%f759, %f755, 0fBF800000;
	add.f32 	%f760, %f755, 0f3F800000;
	rcp.approx.ftz.f32 	%f761, %f760;
	add.f32 	%f762, %f759, %f759;
	mul.f32 	%f763, %f762, %f761;
	mul.f32 	%f764, %f763, %f763;
	neg.f32 	%f765, %f763;
	sub.f32 	%f766, %f759, %f763;
	add.f32 	%f767, %f766, %f766;
	fma.rn.f32 	%f768, %f765, %f759, %f767;
	mul.rn.f32 	%f769, %f761, %f768;
	fma.rn.f32 	%f770, %f764, 0f3A2C32E4, 0f3B52E7DB;
	fma.rn.f32 	%f771, %f770, %f764, 0f3C93BB73;
	fma.rn.f32 	%f772, %f771, %f764, 0f3DF6384F;
	mul.rn.f32 	%f773, %f772, %f764;
	fma.rn.f32 	%f774, %f763, 0f3FB8AA3B, %f758;
	mul.f32 	%f775, %f773, 0f40400000;
	sub.f32 	%f776, %f758, %f774;
	fma.rn.f32 	%f777, %f763, 0f3FB8AA3B, %f776;
	fma.rn.f32 	%f778, %f769, 0f3FB8AA3B, %f777;
	fma.rn.f32 	%f779, %f763, 0f32A55E34, %f778;
	fma.rn.f32 	%f780, %f775, %f769, %f779;
	fma.rn.f32 	%f781, %f773, %f763, %f780;
	add.rn.f32 	%f782, %f774, %f781;
	mov.f32 	%f783, 0f3ED55555;
	mul.rn.f32 	%f784, %f782, %f783;
	cvt.rni.f32.f32 	%f785, %f784;
	sub.f32 	%f786, %f784, %f785;
	neg.f32 	%f787, %f784;
	fma.rn.f32 	%f788, %f782, 0f3ED55555, %f787;
	neg.f32 	%f789, %f774;
	add.rn.f32 	%f790, %f782, %f789;
	neg.f32 	%f791, %f790;
	add.rn.f32 	%f792, %f781, %f791;
	fma.rn.f32 	%f793, %f792, 0f3ED55555, %f788;
	add.f32 	%f794, %f786, %f793;
	setp.gt.f32 	%p113, %f785, 0f00000000;
	selp.b32 	%r109, 0, -2097152000, %p113;
	setp.neu.f32 	%p114, %f58, 0f00000000;
	setp.neu.f32 	%p115, %f61, 0f7F800000;
	setp.lt.f32 	%p116, %f784, 0f00000000;
	selp.f32 	%f795, 0f00000000, 0f7F800000, %p116;
	abs.f32 	%f796, %f784;
	setp.gt.f32 	%p117, %f796, 0f43180000;
	cvt.rzi.s32.f32 	%r110, %f785;
	shl.b32 	%r111, %r110, 23;
	sub.s32 	%r112, %r111, %r109;
	mov.b32 	%f797, %r112;
	add.s32 	%r113, %r109, 2130706432;
	mov.b32 	%f798, %r113;
	fma.rn.f32 	%f799, %f794, 0f391FCB8E, 0f3AAF85ED;
	fma.rn.f32 	%f800, %f799, %f794, 0f3C1D9856;
	fma.rn.f32 	%f801, %f800, %f794, 0f3D6357BB;
	fma.rn.f32 	%f802, %f801, %f794, 0f3E75FDEC;
	fma.rn.f32 	%f803, %f802, %f794, 0f3F317218;
	fma.rn.f32 	%f804, %f803, %f794, 0f3F800000;
	mul.f32 	%f805, %f804, %f798;
	mul.f32 	%f806, %f805, %f797;
	selp.f32 	%f2914, %f795, %f806, %p117;
	and.pred  	%p118, %p114, %p115;
	@%p118 bra 	$L__BB1_52;
	add.f32 	%f807, %f58, %f58;
	mov.b32 	%r114, %f807;
	and.b32  	%r115, %r114, 2147483647;
	mov.b32 	%f2914, %r115;
$L__BB1_52:
	setp.lt.f32 	%p119, %f59, 0f00000000;
	mov.f32 	%f2915, 0f00000000;
	@%p119 bra 	$L__BB1_58;
	abs.f32 	%f66, %f59;
	setp.eq.f32 	%p120, %f59, 0f3F800000;
	mov.f32 	%f2915, 0f3F800000;
	@%p120 bra 	$L__BB1_58;
	setp.num.f32 	%p121, %f66, %f66;
	@%p121 bra 	$L__BB1_56;
	mov.f32 	%f866, 0f3ED55555;
	add.rn.f32 	%f2915, %f59, %f866;
	bra.uni 	$L__BB1_58;
$L__BB1_56:
	setp.lt.f32 	%p122, %f66, 0f00800000;
	mul.f32 	%f811, %f66, 0f4B800000;
	selp.f32 	%f812, %f811, %f66, %p122;
	mov.b32 	%r116, %f812;
	add.s32 	%r117, %r116, -1060439283;
	and.b32  	%r118, %r117, -8388608;
	sub.s32 	%r119, %r116, %r118;
	mov.b32 	%f813, %r119;
	cvt.rn.f32.s32 	%f814, %r118;
	selp.f32 	%f815, 0fC1C00000, 0f00000000, %p122;
	fma.rn.f32 	%f816, %f814, 0f34000000, %f815;
	add.f32 	%f817, %f813, 0fBF800000;
	add.f32 	%f818, %f813, 0f3F800000;
	rcp.approx.ftz.f32 	%f819, %f818;
	add.f32 	%f820, %f817, %f817;
	mul.f32 	%f821, %f820, %f819;
	mul.f32 	%f822, %f821, %f821;
	neg.f32 	%f823, %f821;
	sub.f32 	%f824, %f817, %f821;
	add.f32 	%f825, %f824, %f824;
	fma.rn.f32 	%f826, %f823, %f817, %f825;
	mul.rn.f32 	%f827, %f819, %f826;
	fma.rn.f32 	%f828, %f822, 0f3A2C32E4, 0f3B52E7DB;
	fma.rn.f32 	%f829, %f828, %f822, 0f3C93BB73;
	fma.rn.f32 	%f830, %f829, %f822, 0f3DF6384F;
	mul.rn.f32 	%f831, %f830, %f822;
	fma.rn.f32 	%f832, %f821, 0f3FB8AA3B, %f816;
	mul.f32 	%f833, %f831, 0f40400000;
	sub.f32 	%f834, %f816, %f832;
	fma.rn.f32 	%f835, %f821, 0f3FB8AA3B, %f834;
	fma.rn.f32 	%f836, %f827, 0f3FB8AA3B, %f835;
	fma.rn.f32 	%f837, %f821, 0f32A55E34, %f836;
	fma.rn.f32 	%f838, %f833, %f827, %f837;
	fma.rn.f32 	%f839, %f831, %f821, %f838;
	add.rn.f32 	%f840, %f832, %f839;
	mov.f32 	%f841, 0f3ED55555;
	mul.rn.f32 	%f842, %f840, %f841;
	cvt.rni.f32.f32 	%f843, %f842;
	sub.f32 	%f844, %f842, %f843;
	neg.f32 	%f845, %f842;
	fma.rn.f32 	%f846, %f840, 0f3ED55555, %f845;
	neg.f32 	%f847, %f832;
	add.rn.f32 	%f848, %f840, %f847;
	neg.f32 	%f849, %f848;
	add.rn.f32 	%f850, %f839, %f849;
	fma.rn.f32 	%f851, %f850, 0f3ED55555, %f846;
	add.f32 	%f852, %f844, %f851;
	setp.gt.f32 	%p123, %f843, 0f00000000;
	selp.b32 	%r120, 0, -2097152000, %p123;
	setp.neu.f32 	%p124, %f59, 0f00000000;
	setp.neu.f32 	%p125, %f66, 0f7F800000;
	setp.lt.f32 	%p126, %f842, 0f00000000;
	selp.f32 	%f853, 0f00000000, 0f7F800000, %p126;
	abs.f32 	%f854, %f842;
	setp.gt.f32 	%p127, %f854, 0f43180000;
	cvt.rzi.s32.f32 	%r121, %f843;
	shl.b32 	%r122, %r121, 23;
	sub.s32 	%r123, %r122, %r120;
	mov.b32 	%f855, %r123;
	add.s32 	%r124, %r120, 2130706432;
	mov.b32 	%f856, %r124;
	fma.rn.f32 	%f857, %f852, 0f391FCB8E, 0f3AAF85ED;
	fma.rn.f32 	%f858, %f857, %f852, 0f3C1D9856;
	fma.rn.f32 	%f859, %f858, %f852, 0f3D6357BB;
	fma.rn.f32 	%f860, %f859, %f852, 0f3E75FDEC;
	fma.rn.f32 	%f861, %f860, %f852, 0f3F317218;
	fma.rn.f32 	%f862, %f861, %f852, 0f3F800000;
	mul.f32 	%f863, %f862, %f856;
	mul.f32 	%f864, %f863, %f855;
	selp.f32 	%f2915, %f853, %f864, %p127;
	and.pred  	%p128, %p124, %p125;
	@%p128 bra 	$L__BB1_58;
	add.f32 	%f865, %f59, %f59;
	mov.b32 	%r125, %f865;
	and.b32  	%r126, %r125, 2147483647;
	mov.b32 	%f2915, %r126;
$L__BB1_58:
	setp.lt.f32 	%p129, %f60, 0f00000000;
	mov.f32 	%f2916, 0f00000000;
	@%p129 bra 	$L__BB1_64;
	abs.f32 	%f71, %f60;
	setp.eq.f32 	%p130, %f60, 0f3F800000;
	mov.f32 	%f2916, 0f3F800000;
	@%p130 bra 	$L__BB1_64;
	setp.num.f32 	%p131, %f71, %f71;
	@%p131 bra 	$L__BB1_62;
	mov.f32 	%f924, 0f3ED55555;
	add.rn.f32 	%f2916, %f60, %f924;
	bra.uni 	$L__BB1_64;
$L__BB1_62:
	setp.lt.f32 	%p132, %f71, 0f00800000;
	mul.f32 	%f869, %f71, 0f4B800000;
	selp.f32 	%f870, %f869, %f71, %p132;
	mov.b32 	%r127, %f870;
	add.s32 	%r128, %r127, -1060439283;
	and.b32  	%r129, %r128, -8388608;
	sub.s32 	%r130, %r127, %r129;
	mov.b32 	%f871, %r130;
	cvt.rn.f32.s32 	%f872, %r129;
	selp.f32 	%f873, 0fC1C00000, 0f00000000, %p132;
	fma.rn.f32 	%f874, %f872, 0f34000000, %f873;
	add.f32 	%f875, %f871, 0fBF800000;
	add.f32 	%f876, %f871, 0f3F800000;
	rcp.approx.ftz.f32 	%f877, %f876;
	add.f32 	%f878, %f875, %f875;
	mul.f32 	%f879, %f878, %f877;
	mul.f32 	%f880, %f879, %f879;
	neg.f32 	%f881, %f879;
	sub.f32 	%f882, %f875, %f879;
	add.f32 	%f883, %f882, %f882;
	fma.rn.f32 	%f884, %f881, %f875, %f883;
	mul.rn.f32 	%f885, %f877, %f884;
	fma.rn.f32 	%f886, %f880, 0f3A2C32E4, 0f3B52E7DB;
	fma.rn.f32 	%f887, %f886, %f880, 0f3C93BB73;
	fma.rn.f32 	%f888, %f887, %f880, 0f3DF6384F;
	mul.rn.f32 	%f889, %f888, %f880;
	fma.rn.f32 	%f890, %f879, 0f3FB8AA3B, %f874;
	mul.f32 	%f891, %f889, 0f40400000;
	sub.f32 	%f892, %f874, %f890;
	fma.rn.f32 	%f893, %f879, 0f3FB8AA3B, %f892;
	fma.rn.f32 	%f894, %f885, 0f3FB8AA3B, %f893;
	fma.rn.f32 	%f895, %f879, 0f32A55E34, %f894;
	fma.rn.f32 	%f896, %f891, %f885, %f895;
	fma.rn.f32 	%f897, %f889, %f879, %f896;
	add.rn.f32 	%f898, %f890, %f897;
	mov.f32 	%f899, 0f3ED55555;
	mul.rn.f32 	%f900, %f898, %f899;
	cvt.rni.f32.f32 	%f901, %f900;
	sub.f32 	%f902, %f900, %f901;
	neg.f32 	%f903, %f900;
	fma.rn.f32 	%f904, %f898, 0f3ED55555, %f903;
	neg.f32 	%f905, %f890;
	add.rn.f32 	%f906, %f898, %f905;
	neg.f32 	%f907, %f906;
	add.rn.f32 	%f908, %f897, %f907;
	fma.rn.f32 	%f909, %f908, 0f3ED55555, %f904;
	add.f32 	%f910, %f902, %f909;
	setp.gt.f32 	%p133, %f901, 0f00000000;
	selp.b32 	%r131, 0, -2097152000, %p133;
	setp.neu.f32 	%p134, %f60, 0f00000000;
	setp.neu.f32 	%p135, %f71, 0f7F800000;
	setp.lt.f32 	%p136, %f900, 0f00000000;
	selp.f32 	%f911, 0f00000000, 0f7F800000, %p136;
	abs.f32 	%f912, %f900;
	setp.gt.f32 	%p137, %f912, 0f43180000;
	cvt.rzi.s32.f32 	%r132, %f901;
	shl.b32 	%r133, %r132, 23;
	sub.s32 	%r134, %r133, %r131;
	mov.b32 	%f913, %r134;
	add.s32 	%r135, %r131, 2130706432;
	mov.b32 	%f914, %r135;
	fma.rn.f32 	%f915, %f910, 0f391FCB8E, 0f3AAF85ED;
	fma.rn.f32 	%f916, %f915, %f910, 0f3C1D9856;
	fma.rn.f32 	%f917, %f916, %f910, 0f3D6357BB;
	fma.rn.f32 	%f918, %f917, %f910, 0f3E75FDEC;
	fma.rn.f32 	%f919, %f918, %f910, 0f3F317218;
	fma.rn.f32 	%f920, %f919, %f910, 0f3F800000;
	mul.f32 	%f921, %f920, %f914;
	mul.f32 	%f922, %f921, %f913;
	selp.f32 	%f2916, %f911, %f922, %p137;
	and.pred  	%p138, %p134, %p135;
	@%p138 bra 	$L__BB1_64;
	add.f32 	%f923, %f60, %f60;
	mov.b32 	%r136, %f923;
	and.b32  	%r137, %r136, 2147483647;
	mov.b32 	%f2916, %r137;
$L__BB1_64:
	ld.global.f32 	%f926, [rgb2yuv_REC_709];
	ld.global.f32 	%f927, [rgb2yuv_REC_709+4];
	mul.f32 	%f928, %f2915, %f927;
	fma.rn.f32 	%f929, %f2914, %f926, %f928;
	ld.global.f32 	%f930, [rgb2yuv_REC_709+8];
	fma.rn.f32 	%f931, %f2916, %f930, %f929;
	ld.global.f32 	%f932, [rgb2yuv_REC_709+12];
	ld.global.f32 	%f933, [rgb2yuv_REC_709+16];
	mul.f32 	%f934, %f2915, %f933;
	fma.rn.f32 	%f935, %f2914, %f932, %f934;
	ld.global.f32 	%f936, [rgb2yuv_REC_709+20];
	fma.rn.f32 	%f937, %f2916, %f936, %f935;
	ld.global.f32 	%f938, [rgb2yuv_REC_709+24];
	ld.global.f32 	%f939, [rgb2yuv_REC_709+28];
	mul.f32 	%f940, %f2915, %f939;
	fma.rn.f32 	%f941, %f2914, %f938, %f940;
	ld.global.f32 	%f942, [rgb2yuv_REC_709+32];
	fma.rn.f32 	%f943, %f2916, %f942, %f941;
	fma.rn.f32 	%f944, %f931, 0f445B0000, 0f42800000;
	add.f32 	%f945, %f944, 0f00000000;
	setp.lt.f32 	%p139, %f945, 0f00000000;
	selp.f32 	%f946, 0f00000000, %f945, %p139;
	setp.lt.f32 	%p140, %f946, 0f447FC000;
	cvt.rzi.u32.f32 	%r138, %f946;
	cvt.u16.u32 	%rs4, %r138;
	max.u16 	%rs5, %rs4, 64;
	min.u16 	%rs6, %rs5, 940;
	selp.b16 	%rs7, %rs6, 940, %p140;
	st.global.u16 	[%rd4], %rs7;
	fma.rn.f32 	%f947, %f937, 0f445B0000, 0f44000000;
	add.f32 	%f948, %f947, 0f00000000;
	setp.lt.f32 	%p141, %f948, 0f00000000;
	selp.f32 	%f949, 0f00000000, %f948, %p141;
	setp.lt.f32 	%p142, %f949, 0f447FC000;
	cvt.rzi.u32.f32 	%r139, %f949;
	cvt.u16.u32 	%rs8, %r139;
	max.u16 	%rs9, %rs8, 64;
	min.u16 	%rs10, %rs9, 960;
	selp.b16 	%rs11, %rs10, 960, %p142;
	st.global.u16 	[%rd5], %rs11;
	fma.rn.f32 	%f950, %f943, 0f445B0000, 0f44000000;
	add.f32 	%f951, %f950, 0f00000000;
	setp.lt.f32 	%p143, %f951, 0f00000000;
	selp.f32 	%f952, 0f00000000, %f951, %p143;
	setp.lt.f32 	%p144, %f952, 0f447FC000;
	cvt.rzi.u32.f32 	%r140, %f952;
	cvt.u16.u32 	%rs12, %r140;
	max.u16 	%rs13, %rs12, 64;
	min.u16 	%rs14, %rs13, 960;
	selp.b16 	%rs15, %rs14, 960, %p144;
	st.global.u16 	[%rd6], %rs15;
	ld.global.u16 	%rs16, [%rd1+2];
	cvt.rn.f64.u16 	%fd7, %rs16;
	fma.rn.f64 	%fd8, %fd7, 0d3F52B4049EDF1F7E, 0dBFB2B4049FFCFEFC;
	cvt.rn.f32.f64 	%f953, %fd8;
	ld.global.u16 	%rs17, [%rd2];
	cvt.rn.f64.u16 	%fd9, %rs17;
	fma.rn.f64 	%fd10, %fd9, 0d3F524924A06C1B5A, 0dBFE24924A003A73B;
	cvt.rn.f32.f64 	%f954, %fd10;
	ld.global.u16 	%rs18, [%rd3];
	cvt.rn.f64.u16 	%fd11, %rs18;
	fma.rn.f64 	%fd12, %fd11, 0d3F524924A06C1B5A, 0dBFE24924A003A73B;
	cvt.rn.f32.f64 	%f955, %fd12;
	ld.global.f32 	%f956, [yuv2rgb_REC_2020_NCL];
	ld.global.f32 	%f957, [yuv2rgb_REC_2020_NCL+4];
	mul.f32 	%f958, %f957, %f954;
	fma.rn.f32 	%f959, %f956, %f953, %f958;
	ld.global.f32 	%f960, [yuv2rgb_REC_2020_NCL+8];
	fma.rn.f32 	%f76, %f960, %f955, %f959;
	ld.global.f32 	%f961, [yuv2rgb_REC_2020_NCL+12];
	ld.global.f32 	%f962, [yuv2rgb_REC_2020_NCL+16];
	mul.f32 	%f963, %f962, %f954;
	fma.rn.f32 	%f964, %f961, %f953, %f963;
	ld.global.f32 	%f965, [yuv2rgb_REC_2020_NCL+20];
	fma.rn.f32 	%f77, %f965, %f955, %f964;
	ld.global.f32 	%f966, [yuv2rgb_REC_2020_NCL+24];
	ld.global.f32 	%f967, [yuv2rgb_REC_2020_NCL+28];
	mul.f32 	%f968, %f967, %f954;
	fma.rn.f32 	%f969, %f966, %f953, %f968;
	ld.global.f32 	%f970, [yuv2rgb_REC_2020_NCL+32];
	fma.rn.f32 	%f78, %f970, %f955, %f969;
	setp.leu.f32 	%p145, %f76, 0f00000000;
	mov.f32 	%f2919, 0f00000000;
	@%p145 bra 	$L__BB1_79;
	ld.global.f32 	%f972, [ST2084_M2];
	rcp.rn.f32 	%f973, %f972;
	abs.f32 	%f80, %f76;
	setp.eq.f32 	%p146, %f76, 0f3F800000;
	setp.eq.f32 	%p147, %f973, 0f00000000;
	or.pred  	%p148, %p146, %p147;
	mov.f32 	%f2917, 0f3F800000;
	@%p148 bra 	$L__BB1_70;
	setp.num.f32 	%p149, %f80, %f80;
	abs.f32 	%f974, %f973;
	setp.num.f32 	%p150, %f974, %f974;
	and.pred  	%p151, %p149, %p150;
	@%p151 bra 	$L__BB1_68;
	add.rn.f32 	%f2917, %f76, %f973;
	bra.uni 	$L__BB1_70;
$L__BB1_68:
	setp.lt.f32 	%p152, %f80, 0f00800000;
	mul.f32 	%f976, %f80, 0f4B800000;
	selp.f32 	%f977, %f976, %f80, %p152;
	mov.b32 	%r141, %f977;
	add.s32 	%r142, %r141, -1060439283;
	and.b32  	%r143, %r142, -8388608;
	sub.s32 	%r144, %r141, %r143;
	mov.b32 	%f978, %r144;
	cvt.rn.f32.s32 	%f979, %r143;
	selp.f32 	%f980, 0fC1C00000, 0f00000000, %p152;
	fma.rn.f32 	%f981, %f979, 0f34000000, %f980;
	add.f32 	%f982, %f978, 0fBF800000;
	add.f32 	%f983, %f978, 0f3F800000;
	rcp.approx.ftz.f32 	%f984, %f983;
	add.f32 	%f985, %f982, %f982;
	mul.f32 	%f986, %f985, %f984;
	mul.f32 	%f987, %f986, %f986;
	neg.f32 	%f988, %f986;
	sub.f32 	%f989, %f982, %f986;
	add.f32 	%f990, %f989, %f989;
	fma.rn.f32 	%f991, %f988, %f982, %f990;
	mul.rn.f32 	%f992, %f984, %f991;
	fma.rn.f32 	%f993, %f987, 0f3A2C32E4, 0f3B52E7DB;
	fma.rn.f32 	%f994, %f993, %f987, 0f3C93BB73;
	fma.rn.f32 	%f995, %f994, %f987, 0f3DF6384F;
	mul.rn.f32 	%f996, %f995, %f987;
	fma.rn.f32 	%f997, %f986, 0f3FB8AA3B, %f981;
	mul.f32 	%f998, %f996, 0f40400000;
	sub.f32 	%f999, %f981, %f997;
	fma.rn.f32 	%f1000, %f986, 0f3FB8AA3B, %f999;
	fma.rn.f32 	%f1001, %f992, 0f3FB8AA3B, %f1000;
	fma.rn.f32 	%f1002, %f986, 0f32A55E34, %f1001;
	fma.rn.f32 	%f1003, %f998, %f992, %f1002;
	fma.rn.f32 	%f1004, %f996, %f986, %f1003;
	add.rn.f32 	%f1005, %f997, %f1004;
	mul.rn.f32 	%f1006, %f1005, %f973;
	cvt.rni.f32.f32 	%f1007, %f1006;
	sub.f32 	%f1008, %f1006, %f1007;
	neg.f32 	%f1009, %f1006;
	fma.rn.f32 	%f1010, %f1005, %f973, %f1009;
	neg.f32 	%f1011, %f997;
	add.rn.f32 	%f1012, %f1005, %f1011;
	neg.f32 	%f1013, %f1012;
	add.rn.f32 	%f1014, %f1004, %f1013;
	fma.rn.f32 	%f1015, %f1014, %f973, %f1010;
	add.f32 	%f1016, %f1008, %f1015;
	setp.gt.f32 	%p153, %f1007, 0f00000000;
	selp.b32 	%r145, 0, -2097152000, %p153;
	setp.neu.f32 	%p154, %f80, 0f7F800000;
	setp.lt.f32 	%p155, %f1006, 0f00000000;
	selp.f32 	%f1017, 0f00000000, 0f7F800000, %p155;
	abs.f32 	%f1018, %f1006;
	setp.gt.f32 	%p156, %f1018, 0f43180000;
	cvt.rzi.s32.f32 	%r146, %f1007;
	shl.b32 	%r147, %r146, 23;
	sub.s32 	%r148, %r147, %r145;
	mov.b32 	%f1019, %r148;
	add.s32 	%r149, %r145, 2130706432;
	mov.b32 	%f1020, %r149;
	fma.rn.f32 	%f1021, %f1016, 0f391FCB8E, 0f3AAF85ED;
	fma.rn.f32 	%f1022, %f1021, %f1016, 0f3C1D9856;
	fma.rn.f32 	%f1023, %f1022, %f1016, 0f3D6357BB;
	fma.rn.f32 	%f1024, %f1023, %f1016, 0f3E75FDEC;
	fma.rn.f32 	%f1025, %f1024, %f1016, 0f3F317218;
	fma.rn.f32 	%f1026, %f1025, %f1016, 0f3F800000;
	mul.f32 	%f1027, %f1026, %f1020;
	mul.f32 	%f1028, %f1027, %f1019;
	selp.f32 	%f2917, %f1017, %f1028, %p156;
	@%p154 bra 	$L__BB1_70;
	mul.f32 	%f1029, %f973, 0f3F000000;
	cvt.rzi.f32.f32 	%f1030, %f1029;
	add.f32 	%f1031, %f1030, %f1030;
	sub.f32 	%f1032, %f973, %f1031;
	abs.f32 	%f1033, %f1032;
	setp.neu.f32 	%p157, %f1033, 0f3F800000;
	add.f32 	%f1034, %f76, %f76;
	mov.b32 	%r150, %f1034;
	setp.lt.f32 	%p158, %f973, 0f00000000;
	xor.b32  	%r151, %r150, 2139095040;
	selp.b32 	%r152, %r151, %r150, %p158;
	and.b32  	%r153, %r152, 2147483647;
	selp.b32 	%r154, %r153, %r152, %p157;
	mov.b32 	%f2917, %r154;
$L__BB1_70:
	ld.global.f32 	%f1036, [ST2084_C1];
	sub.f32 	%f1037, %f2917, %f1036;
	max.f32 	%f1038, %f1037, 0f00000000;
	ld.global.f32 	%f1039, [ST2084_C2];
	ld.global.f32 	%f1040, [ST2084_C3];
	mul.f32 	%f1041, %f2917, %f1040;
	sub.f32 	%f1042, %f1039, %f1041;
	max.f32 	%f1043, %f1042, 0f00800000;
	div.rn.f32 	%f85, %f1038, %f1043;
	ld.global.f32 	%f1044, [ST2084_M1];
	rcp.rn.f32 	%f1045, %f1044;
	mul.f32 	%f1046, %f1045, 0f3F000000;
	cvt.rzi.f32.f32 	%f1047, %f1046;
	add.f32 	%f1048, %f1047, %f1047;
	sub.f32 	%f1049, %f1045, %f1048;
	abs.f32 	%f87, %f1049;
	abs.f32 	%f88, %f85;
	setp.lt.f32 	%p159, %f88, 0f00800000;
	mul.f32 	%f1050, %f88, 0f4B800000;
	selp.f32 	%f1051, %f1050, %f88, %p159;
	selp.f32 	%f1052, 0fC1C00000, 0f00000000, %p159;
	mov.b32 	%r155, %f1051;
	add.s32 	%r156, %r155, -1060439283;
	and.b32  	%r157, %r156, -8388608;
	sub.s32 	%r158, %r155, %r157;
	mov.b32 	%f1053, %r158;
	cvt.rn.f32.s32 	%f1054, %r157;
	fma.rn.f32 	%f1055, %f1054, 0f34000000, %f1052;
	add.f32 	%f1056, %f1053, 0fBF800000;
	add.f32 	%f1057, %f1053, 0f3F800000;
	rcp.approx.ftz.f32 	%f1058, %f1057;
	add.f32 	%f1059, %f1056, %f1056;
	mul.f32 	%f1060, %f1059, %f1058;
	mul.f32 	%f1061, %f1060, %f1060;
	sub.f32 	%f1062, %f1056, %f1060;
	add.f32 	%f1063, %f1062, %f1062;
	neg.f32 	%f1064, %f1060;
	fma.rn.f32 	%f1065, %f1064, %f1056, %f1063;
	mul.rn.f32 	%f1066, %f1058, %f1065;
	fma.rn.f32 	%f1067, %f1061, 0f3A2C32E4, 0f3B52E7DB;
	fma.rn.f32 	%f1068, %f1067, %f1061, 0f3C93BB73;
	fma.rn.f32 	%f1069, %f1068, %f1061, 0f3DF6384F;
	mul.rn.f32 	%f1070, %f1069, %f1061;
	fma.rn.f32 	%f1071, %f1060, 0f3FB8AA3B, %f1055;
	sub.f32 	%f1072, %f1055, %f1071;
	fma.rn.f32 	%f1073, %f1060, 0f3FB8AA3B, %f1072;
	fma.rn.f32 	%f1074, %f1066, 0f3FB8AA3B, %f1073;
	fma.rn.f32 	%f1075, %f1060, 0f32A55E34, %f1074;
	mul.f32 	%f1076, %f1070, 0f40400000;
	fma.rn.f32 	%f1077, %f1076, %f1066, %f1075;
	fma.rn.f32 	%f1078, %f1070, %f1060, %f1077;
	add.rn.f32 	%f1079, %f1071, %f1078;
	neg.f32 	%f1080, %f1071;
	add.rn.f32 	%f1081, %f1079, %f1080;
	neg.f32 	%f1082, %f1081;
	add.rn.f32 	%f1083, %f1078, %f1082;
	mul.rn.f32 	%f1084, %f1079, %f1045;
	neg.f32 	%f1085, %f1084;
	fma.rn.f32 	%f1086, %f1079, %f1045, %f1085;
	fma.rn.f32 	%f1087, %f1083, %f1045, %f1086;
	cvt.rni.f32.f32 	%f1088, %f1084;
	sub.f32 	%f1089, %f1084, %f1088;
	add.f32 	%f1090, %f1089, %f1087;
	fma.rn.f32 	%f1091, %f1090, 0f391FCB8E, 0f3AAF85ED;
	fma.rn.f32 	%f1092, %f1091, %f1090, 0f3C1D9856;
	fma.rn.f32 	%f1093, %f1092, %f1090, 0f3D6357BB;
	fma.rn.f32 	%f1094, %f1093, %f1090, 0f3E75FDEC;
	fma.rn.f32 	%f1095, %f1094, %f1090, 0f3F317218;
	fma.rn.f32 	%f1096, %f1095, %f1090, 0f3F800000;
	cvt.rzi.s32.f32 	%r159, %f1088;
	setp.gt.f32 	%p160, %f1088, 0f00000000;
	selp.b32 	%r160, 0, -2097152000, %p160;
	add.s32 	%r161, %r160, 2130706432;
	mov.b32 	%f1097, %r161;
	mul.f32 	%f1098, %f1096, %f1097;
	shl.b32 	%r162, %r159, 23;
	sub.s32 	%r163, %r162, %r160;
	mov.b32 	%f1099, %r163;
	mul.f32 	%f1100, %f1098, %f1099;
	abs.f32 	%f1101, %f1084;
	setp.gt.f32 	%p161, %f1101, 0f43180000;
	setp.lt.f32 	%p162, %f1084, 0f00000000;
	selp.f32 	%f1102, 0f00000000, 0f7F800000, %p162;
	selp.f32 	%f89, %f1102, %f1100, %p161;
	setp.eq.f32 	%p163, %f85, 0f3F800000;
	setp.eq.f32 	%p164, %f1045, 0f00000000;
	or.pred  	%p165, %p163, %p164;
	mov.f32 	%f2918, 0f3F800000;
	@%p165 bra 	$L__BB1_78;
	setp.num.f32 	%p166, %f88, %f88;
	abs.f32 	%f1103, %f1045;
	setp.num.f32 	%p167, %f1103, %f1103;
	and.pred  	%p168, %p166, %p167;
	@%p168 bra 	$L__BB1_73;
	add.rn.f32 	%f2918, %f85, %f1045;
	bra.uni 	$L__BB1_78;
$L__BB1_73:
	setp.neu.f32 	%p169, %f85, 0f00000000;
	setp.neu.f32 	%p170, %f88, 0f7F800000;
	and.pred  	%p171, %p169, %p170;
	@%p171 bra 	$L__BB1_75;
	setp.neu.f32 	%p178, %f87, 0f3F800000;
	add.f32 	%f1108, %f85, %f85;
	mov.b32 	%r164, %f1108;
	setp.lt.f32 	%p179, %f1045, 0f00000000;
	xor.b32  	%r165, %r164, 2139095040;
	selp.b32 	%r166, %r165, %r164, %p179;
	and.b32  	%r167, %r166, 2147483647;
	selp.b32 	%r168, %r167, %r166, %p178;
	mov.b32 	%f2918, %r168;
	bra.uni 	$L__BB1_78;
$L__BB1_75:
	setp.eq.f32 	%p172, %f85, 0fBF800000;
	setp.eq.f32 	%p173, %f1103, 0f7F800000;
	and.pred  	%p174, %p172, %p173;
	@%p174 bra 	$L__BB1_78;
	setp.geu.f32 	%p175, %f85, 0f00000000;
	mov.f32 	%f2918, %f89;
	@%p175 bra 	$L__BB1_78;
	setp.neu.f32 	%p176, %f87, 0f3F800000;
	neg.f32 	%f1105, %f89;
	selp.f32 	%f1106, %f89, %f1105, %p176;
	cvt.rmi.f32.f32 	%f1107, %f1045;
	setp.neu.f32 	%p177, %f1045, %f1107;
	selp.f32 	%f2918, 0f7FFFFFFF, %f1106, %p177;
$L__BB1_78:
	mul.f32 	%f2919, %f2918, 0f42C80000;
$L__BB1_79:
	setp.leu.f32 	%p180, %f77, 0f00000000;
	mov.f32 	%f2922, 0f00000000;
	@%p180 bra 	$L__BB1_94;
	ld.global.f32 	%f1111, [ST2084_M2];
	rcp.rn.f32 	%f1112, %f1111;
	abs.f32 	%f98, %f77;
	setp.eq.f32 	%p181, %f77, 0f3F800000;
	setp.eq.f32 	%p182, %f1112, 0f00000000;
	or.pred  	%p183, %p181, %p182;
	mov.f32 	%f2920, 0f3F800000;
	@%p183 bra 	$L__BB1_85;
	setp.num.f32 	%p184, %f98, %f98;
	abs.f32 	%f1113, %f1112;
	setp.num.f32 	%p185, %f1113, %f1113;
	and.pred  	%p186, %p184, %p185;
	@%p186 bra 	$L__BB1_83;
	add.rn.f32 	%f2920, %f77, %f1112;
	bra.uni 	$L__BB1_85;
$L__BB1_83:
	setp.lt.f32 	%p187, %f98, 0f00800000;
	mul.f32 	%f1115, %f98, 0f4B800000;
	selp.f32 	%f1116, %f1115, %f98, %p187;
	mov.b32 	%r169, %f1116;
	add.s32 	%r170, %r169, -1060439283;
	and.b32  	%r171, %r170, -8388608;
	sub.s32 	%r172, %r169, %r171;
	mov.b32 	%f1117, %r172;
	cvt.rn.f32.s32 	%f1118, %r171;
	selp.f32 	%f1119, 0fC1C00000, 0f00000000, %p187;
	fma.rn.f32 	%f1120, %f1118, 0f34000000, %f1119;
	add.f32 	%f1121, %f1117, 0fBF800000;
	add.f32 	%f1122, %f1117, 0f3F800000;
	rcp.approx.ftz.f32 	%f1123, %f1122;
	add.f32 	%f1124, %f1121, %f1121;
	mul.f32 	%f1125, %f1124, %f1123;
	mul.f32 	%f1126, %f1125, %f1125;
	neg.f32 	%f1127, %f1125;
	sub.f32 	%f1128, %f1121, %f1125;
	add.f32 	%f1129, %f1128, %f1128;
	fma.rn.f32 	%f1130, %f1127, %f1121, %f1129;
	mul.rn.f32 	%f1131, %f1123, %f1130;
	fma.rn.f32 	%f1132, %f1126, 0f3A2C32E4, 0f3B52E7DB;
	fma.rn.f32 	%f1133, %f1132, %f1126, 0f3C93BB73;
	fma.rn.f32 	%f1134, %f1133, %f1126, 0f3DF6384F;
	mul.rn.f32 	%f1135, %f1134, %f1126;
	fma.rn.f32 	%f1136, %f1125, 0f3FB8AA3B, %f1120;
	mul.f32 	%f1137, %f1135, 0f40400000;
	sub.f32 	%f1138, %f1120, %f1136;
	fma.rn.f32 	%f1139, %f1125, 0f3FB8AA3B, %f1138;
	fma.rn.f32 	%f1140, %f1131, 0f3FB8AA3B, %f1139;
	fma.rn.f32 	%f1141, %f1125, 0f32A55E34, %f1140;
	fma.rn.f32 	%f1142, %f1137, %f1131, %f1141;
	fma.rn.f32 	%f1143, %f1135, %f1125, %f1142;
	add.rn.f32 	%f1144, %f1136, %f1143;
	mul.rn.f32 	%f1145, %f1144, %f1112;
	cvt.rni.f32.f32 	%f1146, %f1145;
	sub.f32 	%f1147, %f1145, %f1146;
	neg.f32 	%f1148, %f1145;
	fma.rn.f32 	%f1149, %f1144, %f1112, %f1148;
	neg.f32 	%f1150, %f1136;
	add.rn.f32 	%f1151, %f1144, %f1150;
	neg.f32 	%f1152, %f1151;
	add.rn.f32 	%f1153, %f1143, %f1152;
	fma.rn.f32 	%f1154, %f1153, %f1112, %f1149;
	add.f32 	%f1155, %f1147, %f1154;
	setp.gt.f32 	%p188, %f1146, 0f00000000;
	selp.b32 	%r173, 0, -2097152000, %p188;
	setp.neu.f32 	%p189, %f98, 0f7F800000;
	setp.lt.f32 	%p190, %f1145, 0f00000000;
	selp.f32 	%f1156, 0f00000000, 0f7F800000, %p190;
	abs.f32 	%f1157, %f1145;
	setp.gt.f32 	%p191, %f1157, 0f43180000;
	cvt.rzi.s32.f32 	%r174, %f1146;
	shl.b32 	%r175, %r174, 23;
	sub.s32 	%r176, %r175, %r173;
	mov.b32 	%f1158, %r176;
	add.s32 	%r177, %r173, 2130706432;
	mov.b32 	%f1159, %r177;
	fma.rn.f32 	%f1160, %f1155, 0f391FCB8E, 0f3AAF85ED;
	fma.rn.f32 	%f1161, %f1160, %f1155, 0f3C1D9856;
	fma.rn.f32 	%f1162, %f1161, %f1155, 0f3D6357BB;
	fma.rn.f32 	%f1163, %f1162, %f1155, 0f3E75FDEC;
	fma.rn.f32 	%f1164, %f1163, %f1155, 0f3F317218;
	fma.rn.f32 	%f1165, %f1164, %f1155, 0f3F800000;
	mul.f32 	%f1166, %f1165, %f1159;
	mul.f32 	%f1167, %f1166, %f1158;
	selp.f32 	%f2920, %f1156, %f1167, %p191;
	@%p189 bra 	$L__BB1_85;
	mul.f32 	%f1168, %f1112, 0f3F000000;
	cvt.rzi.f32.f32 	%f1169, %f1168;
	add.f32 	%f1170, %f1169, %f1169;
	sub.f32 	%f1171, %f1112, %f1170;
	abs.f32 	%f1172, %f1171;
	setp.neu.f32 	%p192, %f1172, 0f3F800000;
	add.f32 	%f1173, %f77, %f77;
	mov.b32 	%r178, %f1173;
	setp.lt.f32 	%p193, %f1112, 0f00000000;
	xor.b32  	%r179, %r178, 2139095040;
	selp.b32 	%r180, %r179, %r178, %p193;
	and.b32  	%r181, %r180, 2147483647;
	selp.b32 	%r182, %r181, %r180, %p192;
	mov.b32 	%f2920, %r182;
$L__BB1_85:
	ld.global.f32 	%f1175, [ST2084_C1];
	sub.f32 	%f1176, %f2920, %f1175;
	max.f32 	%f1177, %f1176, 0f00000000;
	ld.global.f32 	%f1178, [ST2084_C2];
	ld.global.f32 	%f1179, [ST2084_C3];
	mul.f32 	%f1180, %f2920, %f1179;
	sub.f32 	%f1181, %f1178, %f1180;
	max.f32 	%f1182, %f1181, 0f00800000;
	div.rn.f32 	%f103, %f1177, %f1182;
	ld.global.f32 	%f1183, [ST2084_M1];
	rcp.rn.f32 	%f1184, %f1183;
	mul.f32 	%f1185, %f1184, 0f3F000000;
	cvt.rzi.f32.f32 	%f1186, %f1185;
	add.f32 	%f1187, %f1186, %f1186;
	sub.f32 	%f1188, %f1184, %f1187;
	abs.f32 	%f105, %f1188;
	abs.f32 	%f106, %f103;
	setp.lt.f32 	%p194, %f106, 0f00800000;
	mul.f32 	%f1189, %f106, 0f4B800000;
	selp.f32 	%f1190, %f1189, %f106, %p194;
	selp.f32 	%f1191, 0fC1C00000, 0f00000000, %p194;
	mov.b32 	%r183, %f1190;
	add.s32 	%r184, %r183, -1060439283;
	and.b32  	%r185, %r184, -8388608;
	sub.s32 	%r186, %r183, %r185;
	mov.b32 	%f1192, %r186;
	cvt.rn.f32.s32 	%f1193, %r185;
	fma.rn.f32 	%f1194, %f1193, 0f34000000, %f1191;
	add.f32 	%f1195, %f1192, 0fBF800000;
	add.f32 	%f1196, %f1192, 0f3F800000;
	rcp.approx.ftz.f32 	%f1197, %f1196;
	add.f32 	%f1198, %f1195, %f1195;
	mul.f32 	%f1199, %f1198, %f1197;
	mul.f32 	%f1200, %f1199, %f1199;
	sub.f32 	%f1201, %f1195, %f1199;
	add.f32 	%f1202, %f1201, %f1201;
	neg.f32 	%f1203, %f1199;
	fma.rn.f32 	%f1204, %f1203, %f1195, %f1202;
	mul.rn.f32 	%f1205, %f1197, %f1204;
	fma.rn.f32 	%f1206, %f1200, 0f3A2C32E4, 0f3B52E7DB;
	fma.rn.f32 	%f1207, %f1206, %f1200, 0f3C93BB73;
	fma.rn.f32 	%f1208, %f1207, %f1200, 0f3DF6384F;
	mul.rn.f32 	%f1209, %f1208, %f1200;
	fma.rn.f32 	%f1210, %f1199, 0f3FB8AA3B, %f1194;
	sub.f32 	%f1211, %f1194, %f1210;
	fma.rn.f32 	%f1212, %f1199, 0f3FB8AA3B, %f1211;
	fma.rn.f32 	%f1213, %f1205, 0f3FB8AA3B, %f1212;
	fma.rn.f32 	%f1214, %f1199, 0f32A55E34, %f1213;
	mul.f32 	%f1215, %f1209, 0f40400000;
	fma.rn.f32 	%f1216, %f1215, %f1205, %f1214;
	fma.rn.f32 	%f1217, %f1209, %f1199, %f1216;
	add.rn.f32 	%f1218, %f1210, %f1217;
	neg.f32 	%f1219, %f1210;
	add.rn.f32 	%f1220, %f1218, %f1219;
	neg.f32 	%f1221, %f1220;
	add.rn.f32 	%f1222, %f1217, %f1221;
	mul.rn.f32 	%f1223, %f1218, %f1184;
	neg.f32 	%f1224, %f1223;
	fma.rn.f32 	%f1225, %f1218, %f1184, %f1224;
	fma.rn.f32 	%f1226, %f1222, %f1184, %f1225;
	cvt.rni.f32.f32 	%f1227, %f1223;
	sub.f32 	%f1228, %f1223, %f1227;
	add.f32 	%f1229, %f1228, %f1226;
	fma.rn.f32 	%f1230, %f1229, 0f391FCB8E, 0f3AAF85ED;
	fma.rn.f32 	%f1231, %f1230, %f1229, 0f3C1D9856;
	fma.rn.f32 	%f1232, %f1231, %f1229, 0f3D6357BB;
	fma.rn.f32 	%f1233, %f1232, %f1229, 0f3E75FDEC;
	fma.rn.f32 	%f1234, %f1233, %f1229, 0f3F317218;
	fma.rn.f32 	%f1235, %f1234, %f1229, 0f3F800000;
	cvt.rzi.s32.f32 	%r187, %f1227;
	setp.gt.f32 	%p195, %f1227, 0f00000000;
	selp.b32 	%r188, 0, -2097152000, %p195;
	add.s32 	%r189, %r188, 2130706432;
	mov.b32 	%f1236, %r189;
	mul.f32 	%f1237, %f1235, %f1236;
	shl.b32 	%r190, %r187, 23;
	sub.s32 	%r191, %r190, %r188;
	mov.b32 	%f1238, %r191;
	mul.f32 	%f1239, %f1237, %f1238;
	abs.f32 	%f1240, %f1223;
	setp.gt.f32 	%p196, %f1240, 0f43180000;
	setp.lt.f32 	%p197, %f1223, 0f00000000;
	selp.f32 	%f1241, 0f00000000, 0f7F800000, %p197;
	selp.f32 	%f107, %f1241, %f1239, %p196;
	setp.eq.f32 	%p198, %f103, 0f3F800000;
	setp.eq.f32 	%p199, %f1184, 0f00000000;
	or.pred  	%p200, %p198, %p199;
	mov.f32 	%f2921, 0f3F800000;
	@%p200 bra 	$L__BB1_93;
	setp.num.f32 	%p201, %f106, %f106;
	abs.f32 	%f1242, %f1184;
	setp.num.f32 	%p202, %f1242, %f1242;
	and.pred  	%p203, %p201, %p202;
	@%p203 bra 	$L__BB1_88;
	add.rn.f32 	%f2921, %f103, %f1184;
	bra.uni 	$L__BB1_93;
$L__BB1_88:
	setp.neu.f32 	%p204, %f103, 0f00000000;
	setp.neu.f32 	%p205, %f106, 0f7F800000;
	and.pred  	%p206, %p204, %p205;
	@%p206 bra 	$L__BB1_90;
	setp.neu.f32 	%p213, %f105, 0f3F800000;
	add.f32 	%f1247, %f103, %f103;
	mov.b32 	%r192, %f1247;
	setp.lt.f32 	%p214, %f1184, 0f00000000;
	xor.b32  	%r193, %r192, 2139095040;
	selp.b32 	%r194, %r193, %r192, %p214;
	and.b32  	%r195, %r194, 2147483647;
	selp.b32 	%r196, %r195, %r194, %p213;
	mov.b32 	%f2921, %r196;
	bra.uni 	$L__BB1_93;
$L__BB1_90:
	setp.eq.f32 	%p207, %f103, 0fBF800000;
	setp.eq.f32 	%p208, %f1242, 0f7F800000;
	and.pred  	%p209, %p207, %p208;
	@%p209 bra 	$L__BB1_93;
	setp.geu.f32 	%p210, %f103, 0f00000000;
	mov.f32 	%f2921, %f107;
	@%p210 bra 	$L__BB1_93;
	setp.neu.f32 	%p211, %f105, 0f3F800000;
	neg.f32 	%f1244, %f107;
	selp.f32 	%f1245, %f107, %f1244, %p211;
	cvt.rmi.f32.f32 	%f1246, %f1184;
	setp.neu.f32 	%p212, %f1184, %f1246;
	selp.f32 	%f2921, 0f7FFFFFFF, %f1245, %p212;
$L__BB1_93:
	mul.f32 	%f2922, %f2921, 0f42C80000;
$L__BB1_94:
	setp.leu.f32 	%p215, %f78, 0f00000000;
	mov.f32 	%f2925, 0f00000000;
	@%p215 bra 	$L__BB1_109;
	ld.global.f32 	%f1250, [ST2084_M2];
	rcp.rn.f32 	%f1251, %f1250;
	abs.f32 	%f116, %f78;
	setp.eq.f32 	%p216, %f78, 0f3F800000;
	setp.eq.f32 	%p217, %f1251, 0f00000000;
	or.pred  	%p218, %p216, %p217;
	mov.f32 	%f2923, 0f3F800000;
	@%p218 bra 	$L__BB1_100;
	setp.num.f32 	%p219, %f116, %f116;
	abs.f32 	%f1252, %f1251;
	setp.num.f32 	%p220, %f1252, %f1252;
	and.pred  	%p221, %p219, %p220;
	@%p221 bra 	$L__BB1_98;
	add.rn.f32 	%f2923, %f78, %f1251;
	bra.uni 	$L__BB1_100;
$L__BB1_98:
	setp.lt.f32 	%p222, %f116, 0f00800000;
	mul.f32 	%f1254, %f116, 0f4B800000;
	selp.f32 	%f1255, %f1254, %f116, %p222;
	mov.b32 	%r197, %f1255;
	add.s32 	%r198, %r197, -1060439283;
	and.b32  	%r199, %r198, -8388608;
	sub.s32 	%r200, %r197, %r199;
	mov.b32 	%f1256, %r200;
	cvt.rn.f32.s32 	%f1257, %r199;
	selp.f32 	%f1258, 0fC1C00000, 0f00000000, %p222;
	fma.rn.f32 	%f1259, %f1257, 0f34000000, %f1258;
	add.f32 	%f1260, %f1256, 0fBF800000;
	add.f32 	%f1261, %f1256, 0f3F800000;
	rcp.approx.ftz.f32 	%f1262, %f1261;
	add.f32 	%f1263, %f1260, %f1260;
	mul.f32 	%f1264, %f1263, %f1262;
	mul.f32 	%f1265, %f1264, %f1264;
	neg.f32 	%f1266, %f1264;
	sub.f32 	%f1267, %f1260, %f1264;
	add.f32 	%f1268, %f1267, %f1267;
	fma.rn.f32 	%f1269, %f1266, %f1260, %f1268;
	mul.rn.f32 	%f1270, %f1262, %f1269;
	fma.rn.f32 	%f1271, %f1265, 0f3A2C32E4, 0f3B52E7DB;
	fma.rn.f32 	%f1272, %f1271, %f1265, 0f3C93BB73;
	fma.rn.f32 	%f1273, %f1272, %f1265, 0f3DF6384F;
	mul.rn.f32 	%f1274, %f1273, %f1265;
	fma.rn.f32 	%f1275, %f1264, 0f3FB8AA3B, %f1259;
	mul.f32 	%f1276, %f1274, 0f40400000;
	sub.f32 	%f1277, %f1259, %f1275;
	fma.rn.f32 	%f1278, %f1264, 0f3FB8AA3B, %f1277;
	fma.rn.f32 	%f1279, %f1270, 0f3FB8AA3B, %f1278;
	fma.rn.f32 	%f1280, %f1264, 0f32A55E34, %f1279;
	fma.rn.f32 	%f1281, %f1276, %f1270, %f1280;
	fma.rn.f32 	%f1282, %f1274, %f1264, %f1281;
	add.rn.f32 	%f1283, %f1275, %f1282;
	mul.rn.f32 	%f1284, %f1283, %f1251;
	cvt.rni.f32.f32 	%f1285, %f1284;
	sub.f32 	%f1286, %f1284, %f1285;
	neg.f32 	%f1287, %f1284;
	fma.rn.f32 	%f1288, %f1283, %f1251, %f1287;
	neg.f32 	%f1289, %f1275;
	add.rn.f32 	%f1290, %f1283, %f1289;
	neg.f32 	%f1291, %f1290;
	add.rn.f32 	%f1292, %f1282, %f1291;
	fma.rn.f32 	%f1293, %f1292, %f1251, %f1288;
	add.f32 	%f1294, %f1286, %f1293;
	setp.gt.f32 	%p223, %f1285, 0f00000000;
	selp.b32 	%r201, 0, -2097152000, %p223;
	setp.neu.f32 	%p224, %f116, 0f7F800000;
	setp.lt.f32 	%p225, %f1284, 0f00000000;
	selp.f32 	%f1295, 0f00000000, 0f7F800000, %p225;
	abs.f32 	%f1296, %f1284;
	setp.gt.f32 	%p226, %f1296, 0f43180000;
	cvt.rzi.s32.f32 	%r202, %f1285;
	shl.b32 	%r203, %r202, 23;
	sub.s32 	%r204, %r203, %r201;
	mov.b32 	%f1297, %r204;
	add.s32 	%r205, %r201, 2130706432;
	mov.b32 	%f1298, %r205;
	fma.rn.f32 	%f1299, %f1294, 0f391FCB8E, 0f3AAF85ED;
	fma.rn.f32 	%f1300, %f1299, %f1294, 0f3C1D9856;
	fma.rn.f32 	%f1301, %f1300, %f1294, 0f3D6357BB;
	fma.rn.f32 	%f1302, %f1301, %f1294, 0f3E75FDEC;
	fma.rn.f32 	%f1303, %f1302, %f1294, 0f3F317218;
	fma.rn.f32 	%f1304, %f1303, %f1294, 0f3F800000;
	mul.f32 	%f1305, %f1304, %f1298;
	mul.f32 	%f1306, %f1305, %f1297;
	selp.f32 	%f2923, %f1295, %f1306, %p226;
	@%p224 bra 	$L__BB1_100;
	mul.f32 	%f1307, %f1251, 0f3F000000;
	cvt.rzi.f32.f32 	%f1308, %f1307;
	add.f32 	%f1309, %f1308, %f1308;
	sub.f32 	%f1310, %f1251, %f1309;
	abs.f32 	%f1311, %f1310;
	setp.neu.f32 	%p227, %f1311, 0f3F800000;
	add.f32 	%f1312, %f78, %f78;
	mov.b32 	%r206, %f1312;
	setp.lt.f32 	%p228, %f1251, 0f00000000;
	xor.b32  	%r207, %r206, 2139095040;
	selp.b32 	%r208, %r207, %r206, %p228;
	and.b32  	%r209, %r208, 2147483647;
	selp.b32 	%r210, %r209, %r208, %p227;
	mov.b32 	%f2923, %r210;
$L__BB1_100:
	ld.global.f32 	%f1314, [ST2084_C1];
	sub.f32 	%f1315, %f2923, %f1314;
	max.f32 	%f1316, %f1315, 0f00000000;
	ld.global.f32 	%f1317, [ST2084_C2];
	ld.global.f32 	%f1318, [ST2084_C3];
	mul.f32 	%f1319, %f2923, %f1318;
	sub.f32 	%f1320, %f1317, %f1319;
	max.f32 	%f1321, %f1320, 0f00800000;
	div.rn.f32 	%f121, %f1316, %f1321;
	ld.global.f32 	%f1322, [ST2084_M1];
	rcp.rn.f32 	%f1323, %f1322;
	mul.f32 	%f1324, %f1323, 0f3F000000;
	cvt.rzi.f32.f32 	%f1325, %f1324;
	add.f32 	%f1326, %f1325, %f1325;
	sub.f32 	%f1327, %f1323, %f1326;
	abs.f32 	%f123, %f1327;
	abs.f32 	%f124, %f121;
	setp.lt.f32 	%p229, %f124, 0f00800000;
	mul.f32 	%f1328, %f124, 0f4B800000;
	selp.f32 	%f1329, %f1328, %f124, %p229;
	selp.f32 	%f1330, 0fC1C00000, 0f00000000, %p229;
	mov.b32 	%r211, %f1329;
	add.s32 	%r212, %r211, -1060439283;
	and.b32  	%r213, %r212, -8388608;
	sub.s32 	%r214, %r211, %r213;
	mov.b32 	%f1331, %r214;
	cvt.rn.f32.s32 	%f1332, %r213;
	fma.rn.f32 	%f1333, %f1332, 0f34000000, %f1330;
	add.f32 	%f1334, %f1331, 0fBF800000;
	add.f32 	%f1335, %f1331, 0f3F800000;
	rcp.approx.ftz.f32 	%f1336, %f1335;
	add.f32 	%f1337, %f1334, %f1334;
	mul.f32 	%f1338, %f1337, %f1336;
	mul.f32 	%f1339, %f1338, %f1338;
	sub.f32 	%f1340, %f1334, %f1338;
	add.f32 	%f1341, %f1340, %f1340;
	neg.f32 	%f1342, %f1338;
	fma.rn.f32 	%f1343, %f1342, %f1334, %f1341;
	mul.rn.f32 	%f1344, %f1336, %f1343;
	fma.rn.f32 	%f1345, %f1339, 0f3A2C32E4, 0f3B52E7DB;
	fma.rn.f32 	%f1346, %f1345, %f1339, 0f3C93BB73;
	fma.rn.f32 	%f1347, %f1346, %f1339, 0f3DF6384F;
	mul.rn.f32 	%f1348, %f1347, %f1339;
	fma.rn.f32 	%f1349, %f1338, 0f3FB8AA3B, %f1333;
	sub.f32 	%f1350, %f1333, %f1349;
	fma.rn.f32 	%f1351, %f1338, 0f3FB8AA3B, %f1350;
	fma.rn.f32 	%f1352, %f1344, 0f3FB8AA3B, %f1351;
	fma.rn.f32 	%f1353, %f1338, 0f32A55E34, %f1352;
	mul.f32 	%f1354, %f1348, 0f40400000;
	fma.rn.f32 	%f1355, %f1354, %f1344, %f1353;
	fma.rn.f32 	%f1356, %f1348, %f1338, %f1355;
	add.rn.f32 	%f1357, %f1349, %f1356;
	neg.f32 	%f1358, %f1349;
	add.rn.f32 	%f1359, %f1357, %f1358;
	neg.f32 	%f1360, %f1359;
	add.rn.f32 	%f1361, %f1356, %f1360;
	mul.rn.f32 	%f1362, %f1357, %f1323;
	neg.f32 	%f1363, %f1362;
	fma.rn.f32 	%f1364, %f1357, %f1323, %f1363;
	fma.rn.f32 	%f1365, %f1361, %f1323, %f1364;
	cvt.rni.f32.f32 	%f1366, %f1362;
	sub.f32 	%f1367, %f1362, %f1366;
	add.f32 	%f1368, %f1367, %f1365;
	fma.rn.f32 	%f1369, %f1368, 0f391FCB8E, 0f3AAF85ED;
	fma.rn.f32 	%f1370, %f1369, %f1368, 0f3C1D9856;
	fma.rn.f32 	%f1371, %f1370, %f1368, 0f3D6357BB;
	fma.rn.f32 	%f1372, %f1371, %f1368, 0f3E75FDEC;
	fma.rn.f32 	%f1373, %f1372, %f1368, 0f3F317218;
	fma.rn.f32 	%f1374, %f1373, %f1368, 0f3F800000;
	cvt.rzi.s32.f32 	%r215, %f1366;
	setp.gt.f32 	%p230, %f1366, 0f00000000;
	selp.b32 	%r216, 0, -2097152000, %p230;
	add.s32 	%r217, %r216, 2130706432;
	mov.b32 	%f1375, %r217;
	mul.f32 	%f1376, %f1374, %f1375;
	shl.b32 	%r218, %r215, 23;
	sub.s32 	%r219, %r218, %r216;
	mov.b32 	%f1377, %r219;
	mul.f32 	%f1378, %f1376, %f1377;
	abs.f32 	%f1379, %f1362;
	setp.gt.f32 	%p231, %f1379, 0f43180000;
	setp.lt.f32 	%p232, %f1362, 0f00000000;
	selp.f32 	%f1380, 0f00000000, 0f7F800000, %p232;
	selp.f32 	%f125, %f1380, %f1378, %p231;
	setp.eq.f32 	%p233, %f121, 0f3F800000;
	setp.eq.f32 	%p234, %f1323, 0f00000000;
	or.pred  	%p235, %p233, %p234;
	mov.f32 	%f2924, 0f3F800000;
	@%p235 bra 	$L__BB1_108;
	setp.num.f32 	%p236, %f124, %f124;
	abs.f32 	%f1381, %f1323;
	setp.num.f32 	%p237, %f1381, %f1381;
	and.pred  	%p238, %p236, %p237;
	@%p238 bra 	$L__BB1_103;
	add.rn.f32 	%f2924, %f121, %f1323;
	bra.uni 	$L__BB1_108;
$L__BB1_103:
	setp.neu.f32 	%p239, %f121, 0f00000000;
	setp.neu.f32 	%p240, %f124, 0f7F800000;
	and.pred  	%p241, %p239, %p240;
	@%p241 bra 	$L__BB1_105;
	setp.neu.f32 	%p248, %f123, 0f3F800000;
	add.f32 	%f1386, %f121, %f121;
	mov.b32 	%r220, %f1386;
	setp.lt.f32 	%p249, %f1323, 0f00000000;
	xor.b32  	%r221, %r220, 2139095040;
	selp.b32 	%r222, %r221, %r220, %p249;
	and.b32  	%r223, %r222, 2147483647;
	selp.b32 	%r224, %r223, %r222, %p248;
	mov.b32 	%f2924, %r224;
	bra.uni 	$L__BB1_108;
$L__BB1_105:
	setp.eq.f32 	%p242, %f121, 0fBF800000;
	setp.eq.f32 	%p243, %f1381, 0f7F800000;
	and.pred  	%p244, %p242, %p243;
	@%p244 bra 	$L__BB1_108;
	setp.geu.f32 	%p245, %f121, 0f00000000;
	mov.f32 	%f2924, %f125;
	@%p245 bra 	$L__BB1_108;
	setp.neu.f32 	%p246, %f123, 0f3F800000;
	neg.f32 	%f1383, %f125;
	selp.f32 	%f1384, %f125, %f1383, %p246;
	cvt.rmi.f32.f32 	%f1385, %f1323;
	setp.neu.f32 	%p247, %f1323, %f1385;
	selp.f32 	%f2924, 0f7FFFFFFF, %f1384, %p247;
$L__BB1_108:
	mul.f32 	%f2925, %f2924, 0f42C80000;
$L__BB1_109:
	ld.global.f32 	%f1388, [gamutMa];
	ld.global.f32 	%f1389, [gamutMa+4];
	mul.f32 	%f1390, %f2922, %f1389;
	fma.rn.f32 	%f1391, %f2919, %f1388, %f1390;
	ld.global.f32 	%f1392, [gamutMa+8];
	fma.rn.f32 	%f133, %f2925, %f1392, %f1391;
	ld.global.f32 	%f1393, [gamutMa+12];
	ld.global.f32 	%f1394, [gamutMa+16];
	mul.f32 	%f1395, %f2922, %f1394;
	fma.rn.f32 	%f1396, %f2919, %f1393, %f1395;
	ld.global.f32 	%f1397, [gamutMa+20];
	fma.rn.f32 	%f134, %f2925, %f1397, %f1396;
	ld.global.f32 	%f1398, [gamutMa+24];
	ld.global.f32 	%f1399, [gamutMa+28];
	mul.f32 	%f1400, %f2922, %f1399;
	fma.rn.f32 	%f1401, %f2919, %f1398, %f1400;
	ld.global.f32 	%f1402, [gamutMa+32];
	fma.rn.f32 	%f135, %f2925, %f1402, %f1401;
	setp.lt.f32 	%p250, %f133, 0f00000000;
	mov.f32 	%f2926, 0f00000000;
	@%p250 bra 	$L__BB1_115;
	abs.f32 	%f136, %f133;
	setp.eq.f32 	%p251, %f133, 0f3F800000;
	mov.f32 	%f2926, 0f3F800000;
	@%p251 bra 	$L__BB1_115;
	setp.num.f32 	%p252, %f136, %f136;
	@%p252 bra 	$L__BB1_113;
	mov.f32 	%f1459, 0f3ED55555;
	add.rn.f32 	%f2926, %f133, %f1459;
	bra.uni 	$L__BB1_115;
$L__BB1_113:
	setp.lt.f32 	%p253, %f136, 0f00800000;
	mul.f32 	%f1404, %f136, 0f4B800000;
	selp.f32 	%f1405, %f1404, %f136, %p253;
	mov.b32 	%r225, %f1405;
	add.s32 	%r226, %r225, -1060439283;
	and.b32  	%r227, %r226, -8388608;
	sub.s32 	%r228, %r225, %r227;
	mov.b32 	%f1406, %r228;
	cvt.rn.f32.s32 	%f1407, %r227;
	selp.f32 	%f1408, 0fC1C00000, 0f00000000, %p253;
	fma.rn.f32 	%f1409, %f1407, 0f34000000, %f1408;
	add.f32 	%f1410, %f1406, 0fBF800000;
	add.f32 	%f1411, %f1406, 0f3F800000;
	rcp.approx.ftz.f32 	%f1412, %f1411;
	add.f32 	%f1413, %f1410, %f1410;
	mul.f32 	%f1414, %f1413, %f1412;
	mul.f32 	%f1415, %f1414, %f1414;
	neg.f32 	%f1416, %f1414;
	sub.f32 	%f1417, %f1410, %f1414;
	add.f32 	%f1418, %f1417, %f1417;
	fma.rn.f32 	%f1419, %f1416, %f1410, %f1418;
	mul.rn.f32 	%f1420, %f1412, %f1419;
	fma.rn.f32 	%f1421, %f1415, 0f3A2C32E4, 0f3B52E7DB;
	fma.rn.f32 	%f1422, %f1421, %f1415, 0f3C93BB73;
	fma.rn.f32 	%f1423, %f1422, %f1415, 0f3DF6384F;
	mul.rn.f32 	%f1424, %f1423, %f1415;
	fma.rn.f32 	%f1425, %f1414, 0f3FB8AA3B, %f1409;
	mul.f32 	%f1426, %f1424, 0f40400000;
	sub.f32 	%f1427, %f1409, %f1425;
	fma.rn.f32 	%f1428, %f1414, 0f3FB8AA3B, %f1427;
	fma.rn.f32 	%f1429, %f1420, 0f3FB8AA3B, %f1428;
	fma.rn.f32 	%f1430, %f1414, 0f32A55E34, %f1429;
	fma.rn.f32 	%f1431, %f1426, %f1420, %f1430;
	fma.rn.f32 	%f1432, %f1424, %f1414, %f1431;
	add.rn.f32 	%f1433, %f1425, %f1432;
	mov.f32 	%f1434, 0f3ED55555;
	mul.rn.f32 	%f1435, %f1433, %f1434;
	cvt.rni.f32.f32 	%f1436, %f1435;
	sub.f32 	%f1437, %f1435, %f1436;
	neg.f32 	%f1438, %f1435;
	fma.rn.f32 	%f1439, %f1433, 0f3ED55555, %f1438;
	neg.f32 	%f1440, %f1425;
	add.rn.f32 	%f1441, %f1433, %f1440;
	neg.f32 	%f1442, %f1441;
	add.rn.f32 	%f1443, %f1432, %f1442;
	fma.rn.f32 	%f1444, %f1443, 0f3ED55555, %f1439;
	add.f32 	%f1445, %f1437, %f1444;
	setp.gt.f32 	%p254, %f1436, 0f00000000;
	selp.b32 	%r229, 0, -2097152000, %p254;
	setp.neu.f32 	%p255, %f133, 0f00000000;
	setp.neu.f32 	%p256, %f136, 0f7F800000;
	setp.lt.f32 	%p257, %f1435, 0f00000000;
	selp.f32 	%f1446, 0f00000000, 0f7F800000, %p257;
	abs.f32 	%f1447, %f1435;
	setp.gt.f32 	%p258, %f1447, 0f43180000;
	cvt.rzi.s32.f32 	%r230, %f1436;
	shl.b32 	%r231, %r230, 23;
	sub.s32 	%r232, %r231, %r229;
	mov.b32 	%f1448, %r232;
	add.s32 	%r233, %r229, 2130706432;
	mov.b32 	%f1449, %r233;
	fma.rn.f32 	%f1450, %f1445, 0f391FCB8E, 0f3AAF85ED;
	fma.rn.f32 	%f1451, %f1450, %f1445, 0f3C1D9856;
	fma.rn.f32 	%f1452, %f1451, %f1445, 0f3D6357BB;
	fma.rn.f32 	%f1453, %f1452, %f1445, 0f3E75FDEC;
	fma.rn.f32 	%f1454, %f1453, %f1445, 0f3F317218;
	fma.rn.f32 	%f1455, %f1454, %f1445, 0f3F800000;
	mul.f32 	%f1456, %f1455, %f1449;
	mul.f32 	%f1457, %f1456, %f1448;
	selp.f32 	%f2926, %f1446, %f1457, %p258;
	and.pred  	%p259, %p255, %p256;
	@%p259 bra 	$L__BB1_115;
	add.f32 	%f1458, %f133, %f133;
	mov.b32 	%r234, %f1458;
	and.b32  	%r235, %r234, 2147483647;
	mov.b32 	%f2926, %r235;
$L__BB1_115:
	setp.lt.f32 	%p260, %f134, 0f00000000;
	mov.f32 	%f2927, 0f00000000;
	@%p260 bra 	$L__BB1_121;
	abs.f32 	%f141, %f134;
	setp.eq.f32 	%p261, %f134, 0f3F800000;
	mov.f32 	%f2927, 0f3F800000;
	@%p261 bra 	$L__BB1_121;
	setp.num.f32 	%p262, %f141, %f141;
	@%p262 bra 	$L__BB1_119;
	mov.f32 	%f1517, 0f3ED55555;
	add.rn.f32 	%f2927, %f134, %f1517;
	bra.uni 	$L__BB1_121;
$L__BB1_119:
	setp.lt.f32 	%p263, %f141, 0f00800000;
	mul.f32 	%f1462, %f141, 0f4B800000;
	selp.f32 	%f1463, %f1462, %f141, %p263;
	mov.b32 	%r236, %f1463;
	add.s32 	%r237, %r236, -1060439283;
	and.b32  	%r238, %r237, -8388608;
	sub.s32 	%r239, %r236, %r238;
	mov.b32 	%f1464, %r239;
	cvt.rn.f32.s32 	%f1465, %r238;
	selp.f32 	%f1466, 0fC1C00000, 0f00000000, %p263;
	fma.rn.f32 	%f1467, %f1465, 0f34000000, %f1466;
	add.f32 	%f1468, %f1464, 0fBF800000;
	add.f32 	%f1469, %f1464, 0f3F800000;
	rcp.approx.ftz.f32 	%f1470, %f1469;
	add.f32 	%f1471, %f1468, %f1468;
	mul.f32 	%f1472, %f1471, %f1470;
	mul.f32 	%f1473, %f1472, %f1472;
	neg.f32 	%f1474, %f1472;
	sub.f32 	%f1475, %f1468, %f1472;
	add.f32 	%f1476, %f1475, %f1475;
	fma.rn.f32 	%f1477, %f1474, %f1468, %f1476;
	mul.rn.f32 	%f1478, %f1470, %f1477;
	fma.rn.f32 	%f1479, %f1473, 0f3A2C32E4, 0f3B52E7DB;
	fma.rn.f32 	%f1480, %f1479, %f1473, 0f3C93BB73;
	fma.rn.f32 	%f1481, %f1480, %f1473, 0f3DF6384F;
	mul.rn.f32 	%f1482, %f1481, %f1473;
	fma.rn.f32 	%f1483, %f1472, 0f3FB8AA3B, %f1467;
	mul.f32 	%f1484, %f1482, 0f40400000;
	sub.f32 	%f1485, %f1467, %f1483;
	fma.rn.f32 	%f1486, %f1472, 0f3FB8AA3B, %f1485;
	fma.rn.f32 	%f1487, %f1478, 0f3FB8AA3B, %f1486;
	fma.rn.f32 	%f1488, %f1472, 0f32A55E34, %f1487;
	fma.rn.f32 	%f1489, %f1484, %f1478, %f1488;
	fma.rn.f32 	%f1490, %f1482, %f1472, %f1489;
	add.rn.f32 	%f1491, %f1483, %f1490;
	mov.f32 	%f1492, 0f3ED55555;
	mul.rn.f32 	%f1493, %f1491, %f1492;
	cvt.rni.f32.f32 	%f1494, %f1493;
	sub.f32 	%f1495, %f1493, %f1494;
	neg.f32 	%f1496, %f1493;
	fma.rn.f32 	%f1497, %f1491, 0f3ED55555, %f1496;
	neg.f32 	%f1498, %f1483;
	add.rn.f32 	%f1499, %f1491, %f1498;
	neg.f32 	%f1500, %f1499;
	add.rn.f32 	%f1501, %f1490, %f1500;
	fma.rn.f32 	%f1502, %f1501, 0f3ED55555, %f1497;
	add.f32 	%f1503, %f1495, %f1502;
	setp.gt.f32 	%p264, %f1494, 0f00000000;
	selp.b32 	%r240, 0, -2097152000, %p264;
	setp.neu.f32 	%p265, %f134, 0f00000000;
	setp.neu.f32 	%p266, %f141, 0f7F800000;
	setp.lt.f32 	%p267, %f1493, 0f00000000;
	selp.f32 	%f1504, 0f00000000, 0f7F800000, %p267;
	abs.f32 	%f1505, %f1493;
	setp.gt.f32 	%p268, %f1505, 0f43180000;
	cvt.rzi.s32.f32 	%r241, %f1494;
	shl.b32 	%r242, %r241, 23;
	sub.s32 	%r243, %r242, %r240;
	mov.b32 	%f1506, %r243;
	add.s32 	%r244, %r240, 2130706432;
	mov.b32 	%f1507, %r244;
	fma.rn.f32 	%f1508, %f1503, 0f391FCB8E, 0f3AAF85ED;
	fma.rn.f32 	%f1509, %f1508, %f1503, 0f3C1D9856;
	fma.rn.f32 	%f1510, %f1509, %f1503, 0f3D6357BB;
	fma.rn.f32 	%f1511, %f1510, %f1503, 0f3E75FDEC;
	fma.rn.f32 	%f1512, %f1511, %f1503, 0f3F317218;
	fma.rn.f32 	%f1513, %f1512, %f1503, 0f3F800000;
	mul.f32 	%f1514, %f1513, %f1507;
	mul.f32 	%f1515, %f1514, %f1506;
	selp.f32 	%f2927, %f1504, %f1515, %p268;
	and.pred  	%p269, %p265, %p266;
	@%p269 bra 	$L__BB1_121;
	add.f32 	%f1516, %f134, %f134;
	mov.b32 	%r245, %f1516;
	and.b32  	%r246, %r245, 2147483647;
	mov.b32 	%f2927, %r246;
$L__BB1_121:
	setp.lt.f32 	%p270, %f135, 0f00000000;
	mov.f32 	%f2928, 0f00000000;
	@%p270 bra 	$L__BB1_127;
	abs.f32 	%f146, %f135;
	setp.eq.f32 	%p271, %f135, 0f3F800000;
	mov.f32 	%f2928, 0f3F800000;
	@%p271 bra 	$L__BB1_127;
	setp.num.f32 	%p272, %f146, %f146;
	@%p272 bra 	$L__BB1_125;
	mov.f32 	%f1575, 0f3ED55555;
	add.rn.f32 	%f2928, %f135, %f1575;
	bra.uni 	$L__BB1_127;
$L__BB1_125:
	setp.lt.f32 	%p273, %f146, 0f00800000;
	mul.f32 	%f1520, %f146, 0f4B800000;
	selp.f32 	%f1521, %f1520, %f146, %p273;
	mov.b32 	%r247, %f1521;
	add.s32 	%r248, %r247, -1060439283;
	and.b32  	%r249, %r248, -8388608;
	sub.s32 	%r250, %r247, %r249;
	mov.b32 	%f1522, %r250;
	cvt.rn.f32.s32 	%f1523, %r249;
	selp.f32 	%f1524, 0fC1C00000, 0f00000000, %p273;
	fma.rn.f32 	%f1525, %f1523, 0f34000000, %f1524;
	add.f32 	%f1526, %f1522, 0fBF800000;
	add.f32 	%f1527, %f1522, 0f3F800000;
	rcp.approx.ftz.f32 	%f1528, %f1527;
	add.f32 	%f1529, %f1526, %f1526;
	mul.f32 	%f1530, %f1529, %f1528;
	mul.f32 	%f1531, %f1530, %f1530;
	neg.f32 	%f1532, %f1530;
	sub.f32 	%f1533, %f1526, %f1530;
	add.f32 	%f1534, %f1533, %f1533;
	fma.rn.f32 	%f1535, %f1532, %f1526, %f1534;
	mul.rn.f32 	%f1536, %f1528, %f1535;
	fma.rn.f32 	%f1537, %f1531, 0f3A2C32E4, 0f3B52E7DB;
	fma.rn.f32 	%f1538, %f1537, %f1531, 0f3C93BB73;
	fma.rn.f32 	%f1539, %f1538, %f1531, 0f3DF6384F;
	mul.rn.f32 	%f1540, %f1539, %f1531;
	fma.rn.f32 	%f1541, %f1530, 0f3FB8AA3B, %f1525;
	mul.f32 	%f1542, %f1540, 0f40400000;
	sub.f32 	%f1543, %f1525, %f1541;
	fma.rn.f32 	%f1544, %f1530, 0f3FB8AA3B, %f1543;
	fma.rn.f32 	%f1545, %f1536, 0f3FB8AA3B, %f1544;
	fma.rn.f32 	%f1546, %f1530, 0f32A55E34, %f1545;
	fma.rn.f32 	%f1547, %f1542, %f1536, %f1546;
	fma.rn.f32 	%f1548, %f1540, %f1530, %f1547;
	add.rn.f32 	%f1549, %f1541, %f1548;
	mov.f32 	%f1550, 0f3ED55555;
	mul.rn.f32 	%f1551, %f1549, %f1550;
	cvt.rni.f32.f32 	%f1552, %f1551;
	sub.f32 	%f1553, %f1551, %f1552;
	neg.f32 	%f1554, %f1551;
	fma.rn.f32 	%f1555, %f1549, 0f3ED55555, %f1554;
	neg.f32 	%f1556, %f1541;
	add.rn.f32 	%f1557, %f1549, %f1556;
	neg.f32 	%f1558, %f1557;
	add.rn.f32 	%f1559, %f1548, %f1558;
	fma.rn.f32 	%f1560, %f1559, 0f3ED55555, %f1555;
	add.f32 	%f1561, %f1553, %f1560;
	setp.gt.f32 	%p274, %f1552, 0f00000000;
	selp.b32 	%r251, 0, -2097152000, %p274;
	setp.neu.f32 	%p275, %f135, 0f00000000;
	setp.neu.f32 	%p276, %f146, 0f7F800000;
	setp.lt.f32 	%p277, %f1551, 0f00000000;
	selp.f32 	%f1562, 0f00000000, 0f7F800000, %p277;
	abs.f32 	%f1563, %f1551;
	setp.gt.f32 	%p278, %f1563, 0f43180000;
	cvt.rzi.s32.f32 	%r252, %f1552;
	shl.b32 	%r253, %r252, 23;
	sub.s32 	%r254, %r253, %r251;
	mov.b32 	%f1564, %r254;
	add.s32 	%r255, %r251, 2130706432;
	mov.b32 	%f1565, %r255;
	fma.rn.f32 	%f1566, %f1561, 0f391FCB8E, 0f3AAF85ED;
	fma.rn.f32 	%f1567, %f1566, %f1561, 0f3C1D9856;
	fma.rn.f32 	%f1568, %f1567, %f1561, 0f3D6357BB;
	fma.rn.f32 	%f1569, %f1568, %f1561, 0f3E75FDEC;
	fma.rn.f32 	%f1570, %f1569, %f1561, 0f3F317218;
	fma.rn.f32 	%f1571, %f1570, %f1561, 0f3F800000;
	mul.f32 	%f1572, %f1571, %f1565;
	mul.f32 	%f1573, %f1572, %f1564;
	selp.f32 	%f2928, %f1562, %f1573, %p278;
	and.pred  	%p279, %p275, %p276;
	@%p279 bra 	$L__BB1_127;
	add.f32 	%f1574, %f135, %f135;
	mov.b32 	%r256, %f1574;
	and.b32  	%r257, %r256, 2147483647;
	mov.b32 	%f2928, %r257;
$L__BB1_127:
	ld.global.f32 	%f1577, [rgb2yuv_REC_709];
	ld.global.f32 	%f1578, [rgb2yuv_REC_709+4];
	mul.f32 	%f1579, %f2927, %f1578;
	fma.rn.f32 	%f1580, %f2926, %f1577, %f1579;
	ld.global.f32 	%f1581, [rgb2yuv_REC_709+8];
	fma.rn.f32 	%f1582, %f2928, %f1581, %f1580;
	ld.global.f32 	%f1583, [rgb2yuv_REC_709+12];
	ld.global.f32 	%f1584, [rgb2yuv_REC_709+16];
	mul.f32 	%f1585, %f2927, %f1584;
	fma.rn.f32 	%f1586, %f2926, %f1583, %f1585;
	ld.global.f32 	%f1587, [rgb2yuv_REC_709+20];
	fma.rn.f32 	%f1588, %f2928, %f1587, %f1586;
	ld.global.f32 	%f1589, [rgb2yuv_REC_709+24];
	ld.global.f32 	%f1590, [rgb2yuv_REC_709+28];
	mul.f32 	%f1591, %f2927, %f1590;
	fma.rn.f32 	%f1592, %f2926, %f1589, %f1591;
	ld.global.f32 	%f1593, [rgb2yuv_REC_709+32];
	fma.rn.f32 	%f1594, %f2928, %f1593, %f1592;
	fma.rn.f32 	%f1595, %f1582, 0f445B0000, 0f42800000;
	add.f32 	%f1596, %f1595, 0f00000000;
	setp.lt.f32 	%p280, %f1596, 0f00000000;
	selp.f32 	%f1597, 0f00000000, %f1596, %p280;
	setp.lt.f32 	%p281, %f1597, 0f447FC000;
	cvt.rzi.u32.f32 	%r258, %f1597;
	cvt.u16.u32 	%rs19, %r258;
	max.u16 	%rs20, %rs19, 64;
	min.u16 	%rs21, %rs20, 940;
	selp.b16 	%rs22, %rs21, 940, %p281;
	st.global.u16 	[%rd4+2], %rs22;
	fma.rn.f32 	%f1598, %f1588, 0f445B0000, 0f44000000;
	add.f32 	%f1599, %f1598, 0f00000000;
	setp.lt.f32 	%p282, %f1599, 0f00000000;
	selp.f32 	%f1600, 0f00000000, %f1599, %p282;
	setp.lt.f32 	%p283, %f1600, 0f447FC000;
	cvt.rzi.u32.f32 	%r259, %f1600;
	cvt.u16.u32 	%rs23, %r259;
	max.u16 	%rs24, %rs23, 64;
	min.u16 	%rs25, %rs24, 960;
	selp.b16 	%rs26, %rs25, 960, %p283;
	st.global.u16 	[%rd5], %rs26;
	fma.rn.f32 	%f1601, %f1594, 0f445B0000, 0f44000000;
	add.f32 	%f1602, %f1601, 0f00000000;
	setp.lt.f32 	%p284, %f1602, 0f00000000;
	selp.f32 	%f1603, 0f00000000, %f1602, %p284;
	setp.lt.f32 	%p285, %f1603, 0f447FC000;
	cvt.rzi.u32.f32 	%r260, %f1603;
	cvt.u16.u32 	%rs27, %r260;
	max.u16 	%rs28, %rs27, 64;
	min.u16 	%rs29, %rs28, 960;
	selp.b16 	%rs30, %rs29, 960, %p285;
	st.global.u16 	[%rd6], %rs30;
	mul.wide.s32 	%rd23, %r5, 2;
	add.s64 	%rd7, %rd1, %rd23;
	add.s64 	%rd8, %rd4, %rd23;
	ld.global.u16 	%rs31, [%rd7];
	cvt.rn.f64.u16 	%fd13, %rs31;
	fma.rn.f64 	%fd14, %fd13, 0d3F52B4049EDF1F7E, 0dBFB2B4049FFCFEFC;
	cvt.rn.f32.f64 	%f1604, %fd14;
	ld.global.u16 	%rs32, [%rd2];
	cvt.rn.f64.u16 	%fd15, %rs32;
	fma.rn.f64 	%fd16, %fd15, 0d3F524924A06C1B5A, 0dBFE24924A003A73B;
	cvt.rn.f32.f64 	%f1605, %fd16;
	ld.global.u16 	%rs33, [%rd3];
	cvt.rn.f64.u16 	%fd17, %rs33;
	fma.rn.f64 	%fd18, %fd17, 0d3F524924A06C1B5A, 0dBFE24924A003A73B;
	cvt.rn.f32.f64 	%f1606, %fd18;
	ld.global.f32 	%f1607, [yuv2rgb_REC_2020_NCL];
	ld.global.f32 	%f1608, [yuv2rgb_REC_2020_NCL+4];
	mul.f32 	%f1609, %f1608, %f1605;
	fma.rn.f32 	%f1610, %f1607, %f1604, %f1609;
	ld.global.f32 	%f1611, [yuv2rgb_REC_2020_NCL+8];
	fma.rn.f32 	%f151, %f1611, %f1606, %f1610;
	ld.global.f32 	%f1612, [yuv2rgb_REC_2020_NCL+12];
	ld.global.f32 	%f1613, [yuv2rgb_REC_2020_NCL+16];
	mul.f32 	%f1614, %f1613, %f1605;
	fma.rn.f32 	%f1615, %f1612, %f1604, %f1614;
	ld.global.f32 	%f1616, [yuv2rgb_REC_2020_NCL+20];
	fma.rn.f32 	%f152, %f1616, %f1606, %f1615;
	ld.global.f32 	%f1617, [yuv2rgb_REC_2020_NCL+24];
	ld.global.f32 	%f1618, [yuv2rgb_REC_2020_NCL+28];
	mul.f32 	%f1619, %f1618, %f1605;
	fma.rn.f32 	%f1620, %f1617, %f1604, %f1619;
	ld.global.f32 	%f1621, [yuv2rgb_REC_2020_NCL+32];
	fma.rn.f32 	%f153, %f1621, %f1606, %f1620;
	setp.leu.f32 	%p286, %f151, 0f00000000;
	mov.f32 	%f2931, 0f00000000;
	@%p286 bra 	$L__BB1_142;
	ld.global.f32 	%f1623, [ST2084_M2];
	rcp.rn.f32 	%f1624, %f1623;
	abs.f32 	%f155, %f151;
	setp.eq.f32 	%p287, %f151, 0f3F800000;
	setp.eq.f32 	%p288, %f1624, 0f00000000;
	or.pred  	%p289, %p287, %p288;
	mov.f32 	%f2929, 0f3F800000;
	@%p289 bra 	$L__BB1_133;
	setp.num.f32 	%p290, %f155, %f155;
	abs.f32 	%f1625, %f1624;
	setp.num.f32 	%p291, %f1625, %f1625;
	and.pred  	%p292, %p290, %p291;
	@%p292 bra 	$L__BB1_131;
	add.rn.f32 	%f2929, %f151, %f1624;
	bra.uni 	$L__BB1_133;
$L__BB1_131:
	setp.lt.f32 	%p293, %f155, 0f00800000;
	mul.f32 	%f1627, %f155, 0f4B800000;
	selp.f32 	%f1628, %f1627, %f155, %p293;
	mov.b32 	%r261, %f1628;
	add.s32 	%r262, %r261, -1060439283;
	and.b32  	%r263, %r262, -8388608;
	sub.s32 	%r264, %r261, %r263;
	mov.b32 	%f1629, %r264;
	cvt.rn.f32.s32 	%f1630, %r263;
	selp.f32 	%f1631, 0fC1C00000, 0f00000000, %p293;
	fma.rn.f32 	%f1632, %f1630, 0f34000000, %f1631;
	add.f32 	%f1633, %f1629, 0fBF800000;
	add.f32 	%f1634, %f1629, 0f3F800000;
	rcp.approx.ftz.f32 	%f1635, %f1634;
	add.f32 	%f1636, %f1633, %f1633;
	mul.f32 	%f1637, %f1636, %f1635;
	mul.f32 	%f1638, %f1637, %f1637;
	neg.f32 	%f1639, %f1637;
	sub.f32 	%f1640, %f1633, %f1637;
	add.f32 	%f1641, %f1640, %f1640;
	fma.rn.f32 	%f1642, %f1639, %f1633, %f1641;
	mul.rn.f32 	%f1643, %f1635, %f1642;
	fma.rn.f32 	%f1644, %f1638, 0f3A2C32E4, 0f3B52E7DB;
	fma.rn.f32 	%f1645, %f1644, %f1638, 0f3C93BB73;
	fma.rn.f32 	%f1646, %f1645, %f1638, 0f3DF6384F;
	mul.rn.f32 	%f1647, %f1646, %f1638;
	fma.rn.f32 	%f1648, %f1637, 0f3FB8AA3B, %f1632;
	mul.f32 	%f1649, %f1647, 0f40400000;
	sub.f32 	%f1650, %f1632, %f1648;
	fma.rn.f32 	%f1651, %f1637, 0f3FB8AA3B, %f1650;
	fma.rn.f32 	%f1652, %f1643, 0f3FB8AA3B, %f1651;
	fma.rn.f32 	%f1653, %f1637, 0f32A55E34, %f1652;
	fma.rn.f32 	%f1654, %f1649, %f1643, %f1653;
	fma.rn.f32 	%f1655, %f1647, %f1637, %f1654;
	add.rn.f32 	%f1656, %f1648, %f1655;
	mul.rn.f32 	%f1657, %f1656, %f1624;
	cvt.rni.f32.f32 	%f1658, %f1657;
	sub.f32 	%f1659, %f1657, %f1658;
	neg.f32 	%f1660, %f1657;
	fma.rn.f32 	%f1661, %f1656, %f1624, %f1660;
	neg.f32 	%f1662, %f1648;
	add.rn.f32 	%f1663, %f1656, %f1662;
	neg.f32 	%f1664, %f1663;
	add.rn.f32 	%f1665, %f1655, %f1664;
	fma.rn.f32 	%f1666, %f1665, %f1624, %f1661;
	add.f32 	%f1667, %f1659, %f1666;
	setp.gt.f32 	%p294, %f1658, 0f00000000;
	selp.b32 	%r265, 0, -2097152000, %p294;
	setp.neu.f32 	%p295, %f155, 0f7F800000;
	setp.lt.f32 	%p296, %f1657, 0f00000000;
	selp.f32 	%f1668, 0f00000000, 0f7F800000, %p296;
	abs.f32 	%f1669, %f1657;
	setp.gt.f32 	%p297, %f1669, 0f43180000;
	cvt.rzi.s32.f32 	%r266, %f1658;
	shl.b32 	%r267, %r266, 23;
	sub.s32 	%r268, %r267, %r265;
	mov.b32 	%f1670, %r268;
	add.s32 	%r269, %r265, 2130706432;
	mov.b32 	%f1671, %r269;
	fma.rn.f32 	%f1672, %f1667, 0f391FCB8E, 0f3AAF85ED;
	fma.rn.f32 	%f1673, %f1672, %f1667, 0f3C1D9856;
	fma.rn.f32 	%f1674, %f1673, %f1667, 0f3D6357BB;
	fma.rn.f32 	%f1675, %f1674, %f1667, 0f3E75FDEC;
	fma.rn.f32 	%f1676, %f1675, %f1667, 0f3F317218;
	fma.rn.f32 	%f1677, %f1676, %f1667, 0f3F800000;
	mul.f32 	%f1678, %f1677, %f1671;
	mul.f32 	%f1679, %f1678, %f1670;
	selp.f32 	%f2929, %f1668, %f1679, %p297;
	@%p295 bra 	$L__BB1_133;
	mul.f32 	%f1680, %f1624, 0f3F000000;
	cvt.rzi.f32.f32 	%f1681, %f1680;
	add.f32 	%f1682, %f1681, %f1681;
	sub.f32 	%f1683, %f1624, %f1682;
	abs.f32 	%f1684, %f1683;
	setp.neu.f32 	%p298, %f1684, 0f3F800000;
	add.f32 	%f1685, %f151, %f151;
	mov.b32 	%r270, %f1685;
	setp.lt.f32 	%p299, %f1624, 0f00000000;
	xor.b32  	%r271, %r270, 2139095040;
	selp.b32 	%r272, %r271, %r270, %p299;
	and.b32  	%r273, %r272, 2147483647;
	selp.b32 	%r274, %r273, %r272, %p298;
	mov.b32 	%f2929, %r274;
$L__BB1_133:
	ld.global.f32 	%f1687, [ST2084_C1];
	sub.f32 	%f1688, %f2929, %f1687;
	max.f32 	%f1689, %f1688, 0f00000000;
	ld.global.f32 	%f1690, [ST2084_C2];
	ld.global.f32 	%f1691, [ST2084_C3];
	mul.f32 	%f1692, %f2929, %f1691;
	sub.f32 	%f1693, %f1690, %f1692;
	max.f32 	%f1694, %f1693, 0f00800000;
	div.rn.f32 	%f160, %f1689, %f1694;
	ld.global.f32 	%f1695, [ST2084_M1];
	rcp.rn.f32 	%f1696, %f1695;
	mul.f32 	%f1697, %f1696, 0f3F000000;
	cvt.rzi.f32.f32 	%f1698, %f1697;
	add.f32 	%f1699, %f1698, %f1698;
	sub.f32 	%f1700, %f1696, %f1699;
	abs.f32 	%f162, %f1700;
	abs.f32 	%f163, %f160;
	setp.lt.f32 	%p300, %f163, 0f00800000;
	mul.f32 	%f1701, %f163, 0f4B800000;
	selp.f32 	%f1702, %f1701, %f163, %p300;
	selp.f32 	%f1703, 0fC1C00000, 0f00000000, %p300;
	mov.b32 	%r275, %f1702;
	add.s32 	%r276, %r275, -1060439283;
	and.b32  	%r277, %r276, -8388608;
	sub.s32 	%r278, %r275, %r277;
	mov.b32 	%f1704, %r278;
	cvt.rn.f32.s32 	%f1705, %r277;
	fma.rn.f32 	%f1706, %f1705, 0f34000000, %f1703;
	add.f32 	%f1707, %f1704, 0fBF800000;
	add.f32 	%f1708, %f1704, 0f3F800000;
	rcp.approx.ftz.f32 	%f1709, %f1708;
	add.f32 	%f1710, %f1707, %f1707;
	mul.f32 	%f1711, %f1710, %f1709;
	mul.f32 	%f1712, %f1711, %f1711;
	sub.f32 	%f1713, %f1707, %f1711;
	add.f32 	%f1714, %f1713, %f1713;
	neg.f32 	%f1715, %f1711;
	fma.rn.f32 	%f1716, %f1715, %f1707, %f1714;
	mul.rn.f32 	%f1717, %f1709, %f1716;
	fma.rn.f32 	%f1718, %f1712, 0f3A2C32E4, 0f3B52E7DB;
	fma.rn.f32 	%f1719, %f1718, %f1712, 0f3C93BB73;
	fma.rn.f32 	%f1720, %f1719, %f1712, 0f3DF6384F;
	mul.rn.f32 	%f1721, %f1720, %f1712;
	fma.rn.f32 	%f1722, %f1711, 0f3FB8AA3B, %f1706;
	sub.f32 	%f1723, %f1706, %f1722;
	fma.rn.f32 	%f1724, %f1711, 0f3FB8AA3B, %f1723;
	fma.rn.f32 	%f1725, %f1717, 0f3FB8AA3B, %f1724;
	fma.rn.f32 	%f1726, %f1711, 0f32A55E34, %f1725;
	mul.f32 	%f1727, %f1721, 0f40400000;
	fma.rn.f32 	%f1728, %f1727, %f1717, %f1726;
	fma.rn.f32 	%f1729, %f1721, %f1711, %f1728;
	add.rn.f32 	%f1730, %f1722, %f1729;
	neg.f32 	%f1731, %f1722;
	add.rn.f32 	%f1732, %f1730, %f1731;
	neg.f32 	%f1733, %f1732;
	add.rn.f32 	%f1734, %f1729, %f1733;
	mul.rn.f32 	%f1735, %f1730, %f1696;
	neg.f32 	%f1736, %f1735;
	fma.rn.f32 	%f1737, %f1730, %f1696, %f1736;
	fma.rn.f32 	%f1738, %f1734, %f1696, %f1737;
	cvt.rni.f32.f32 	%f1739, %f1735;
	sub.f32 	%f1740, %f1735, %f1739;
	add.f32 	%f1741, %f1740, %f1738;
	fma.rn.f32 	%f1742, %f1741, 0f391FCB8E, 0f3AAF85ED;
	fma.rn.f32 	%f1743, %f1742, %f1741, 0f3C1D9856;
	fma.rn.f32 	%f1744, %f1743, %f1741, 0f3D6357BB;
	fma.rn.f32 	%f1745, %f1744, %f1741, 0f3E75FDEC;
	fma.rn.f32 	%f1746, %f1745, %f1741, 0f3F317218;
	fma.rn.f32 	%f1747, %f1746, %f1741, 0f3F800000;
	cvt.rzi.s32.f32 	%r279, %f1739;
	setp.gt.f32 	%p301, %f1739, 0f00000000;
	selp.b32 	%r280, 0, -2097152000, %p301;
	add.s32 	%r281, %r280, 2130706432;
	mov.b32 	%f1748, %r281;
	mul.f32 	%f1749, %f1747, %f1748;
	shl.b32 	%r282, %r279, 23;
	sub.s32 	%r283, %r282, %r280;
	mov.b32 	%f1750, %r283;
	mul.f32 	%f1751, %f1749, %f1750;
	abs.f32 	%f1752, %f1735;
	setp.gt.f32 	%p302, %f1752, 0f43180000;
	setp.lt.f32 	%p303, %f1735, 0f00000000;
	selp.f32 	%f1753, 0f00000000, 0f7F800000, %p303;
	selp.f32 	%f164, %f1753, %f1751, %p302;
	setp.eq.f32 	%p304, %f160, 0f3F800000;
	setp.eq.f32 	%p305, %f1696, 0f00000000;
	or.pred  	%p306, %p304, %p305;
	mov.f32 	%f2930, 0f3F800000;
	@%p306 bra 	$L__BB1_141;
	setp.num.f32 	%p307, %f163, %f163;
	abs.f32 	%f1754, %f1696;
	setp.num.f32 	%p308, %f1754, %f1754;
	and.pred  	%p309, %p307, %p308;
	@%p309 bra 	$L__BB1_136;
	add.rn.f32 	%f2930, %f160, %f1696;
	bra.uni 	$L__BB1_141;
$L__BB1_136:
	setp.neu.f32 	%p310, %f160, 0f00000000;
	setp.neu.f32 	%p311, %f163, 0f7F800000;
	and.pred  	%p312, %p310, %p311;
	@%p312 bra 	$L__BB1_138;
	setp.neu.f32 	%p319, %f162, 0f3F800000;
	add.f32 	%f1759, %f160, %f160;
	mov.b32 	%r284, %f1759;
	setp.lt.f32 	%p320, %f1696, 0f00000000;
	xor.b32  	%r285, %r284, 2139095040;
	selp.b32 	%r286, %r285, %r284, %p320;
	and.b32  	%r287, %r286, 2147483647;
	selp.b32 	%r288, %r287, %r286, %p319;
	mov.b32 	%f2930, %r288;
	bra.uni 	$L__BB1_141;
$L__BB1_138:
	setp.eq.f32 	%p313, %f160, 0fBF800000;
	setp.eq.f32 	%p314, %f1754, 0f7F800000;
	and.pred  	%p315, %p313, %p314;
	@%p315 bra 	$L__BB1_141;
	setp.geu.f32 	%p316, %f160, 0f00000000;
	mov.f32 	%f2930, %f164;
	@%p316 bra 	$L__BB1_141;
	setp.neu.f32 	%p317, %f162, 0f3F800000;
	neg.f32 	%f1756, %f164;
	selp.f32 	%f1757, %f164, %f1756, %p317;
	cvt.rmi.f32.f32 	%f1758, %f1696;
	setp.neu.f32 	%p318, %f1696, %f1758;
	selp.f32 	%f2930, 0f7FFFFFFF, %f1757, %p318;
$L__BB1_141:
	mul.f32 	%f2931, %f2930, 0f42C80000;
$L__BB1_142:
	setp.leu.f32 	%p321, %f152, 0f00000000;
	mov.f32 	%f2934, 0f00000000;
	@%p321 bra 	$L__BB1_157;
	ld.global.f32 	%f1762, [ST2084_M2];
	rcp.rn.f32 	%f1763, %f1762;
	abs.f32 	%f173, %f152;
	setp.eq.f32 	%p322, %f152, 0f3F800000;
	setp.eq.f32 	%p323, %f1763, 0f00000000;
	or.pred  	%p324, %p322, %p323;
	mov.f32 	%f2932, 0f3F800000;
	@%p324 bra 	$L__BB1_148;
	setp.num.f32 	%p325, %f173, %f173;
	abs.f32 	%f1764, %f1763;
	setp.num.f32 	%p326, %f1764, %f1764;
	and.pred  	%p327, %p325, %p326;
	@%p327 bra 	$L__BB1_146;
	add.rn.f32 	%f2932, %f152, %f1763;
	bra.uni 	$L__BB1_148;
$L__BB1_146:
	setp.lt.f32 	%p328, %f173, 0f00800000;
	mul.f32 	%f1766, %f173, 0f4B800000;
	selp.f32 	%f1767, %f1766, %f173, %p328;
	mov.b32 	%r289, %f1767;
	add.s32 	%r290, %r289, -1060439283;
	and.b32  	%r291, %r290, -8388608;
	sub.s32 	%r292, %r289, %r291;
	mov.b32 	%f1768, %r292;
	cvt.rn.f32.s32 	%f1769, %r291;
	selp.f32 	%f1770, 0fC1C00000, 0f00000000, %p328;
	fma.rn.f32 	%f1771, %f1769, 0f34000000, %f1770;
	add.f32 	%f1772, %f1768, 0fBF800000;
	add.f32 	%f1773, %f1768, 0f3F800000;
	rcp.approx.ftz.f32 	%f1774, %f1773;
	add.f32 	%f1775, %f1772, %f1772;
	mul.f32 	%f1776, %f1775, %f1774;
	mul.f32 	%f1777, %f1776, %f1776;
	neg.f32 	%f1778, %f1776;
	sub.f32 	%f1779, %f1772, %f1776;
	add.f32 	%f1780, %f1779, %f1779;
	fma.rn.f32 	%f1781, %f1778, %f1772, %f1780;
	mul.rn.f32 	%f1782, %f1774, %f1781;
	fma.rn.f32 	%f1783, %f1777, 0f3A2C32E4, 0f3B52E7DB;
	fma.rn.f32 	%f1784, %f1783, %f1777, 0f3C93BB73;
	fma.rn.f32 	%f1785, %f1784, %f1777, 0f3DF6384F;
	mul.rn.f32 	%f1786, %f1785, %f1777;
	fma.rn.f32 	%f1787, %f1776, 0f3FB8AA3B, %f1771;
	mul.f32 	%f1788, %f1786, 0f40400000;
	sub.f32 	%f1789, %f1771, %f1787;
	fma.rn.f32 	%f1790, %f1776, 0f3FB8AA3B, %f1789;
	fma.rn.f32 	%f1791, %f1782, 0f3FB8AA3B, %f1790;
	fma.rn.f32 	%f1792, %f1776, 0f32A55E34, %f1791;
	fma.rn.f32 	%f1793, %f1788, %f1782, %f1792;
	fma.rn.f32 	%f1794, %f1786, %f1776, %f1793;
	add.rn.f32 	%f1795, %f1787, %f1794;
	mul.rn.f32 	%f1796, %f1795, %f1763;
	cvt.rni.f32.f32 	%f1797, %f1796;
	sub.f32 	%f1798, %f1796, %f1797;
	neg.f32 	%f1799, %f1796;
	fma.rn.f32 	%f1800, %f1795, %f1763, %f1799;
	neg.f32 	%f1801, %f1787;
	add.rn.f32 	%f1802, %f1795, %f1801;
	neg.f32 	%f1803, %f1802;
	add.rn.f32 	%f1804, %f1794, %f1803;
	fma.rn.f32 	%f1805, %f1804, %f1763, %f1800;
	add.f32 	%f1806, %f1798, %f1805;
	setp.gt.f32 	%p329, %f1797, 0f00000000;
	selp.b32 	%r293, 0, -2097152000, %p329;
	setp.neu.f32 	%p330, %f173, 0f7F800000;
	setp.lt.f32 	%p331, %f1796, 0f00000000;
	selp.f32 	%f1807, 0f00000000, 0f7F800000, %p331;
	abs.f32 	%f1808, %f1796;
	setp.gt.f32 	%p332, %f1808, 0f43180000;
	cvt.rzi.s32.f32 	%r294, %f1797;
	shl.b32 	%r295, %r294, 23;
	sub.s32 	%r296, %r295, %r293;
	mov.b32 	%f1809, %r296;
	add.s32 	%r297, %r293, 2130706432;
	mov.b32 	%f1810, %r297;
	fma.rn.f32 	%f1811, %f1806, 0f391FCB8E, 0f3AAF85ED;
	fma.rn.f32 	%f1812, %f1811, %f1806, 0f3C1D9856;
	fma.rn.f32 	%f1813, %f1812, %f1806, 0f3D6357BB;
	fma.rn.f32 	%f1814, %f1813, %f1806, 0f3E75FDEC;
	fma.rn.f32 	%f1815, %f1814, %f1806, 0f3F317218;
	fma.rn.f32 	%f1816, %f1815, %f1806, 0f3F800000;
	mul.f32 	%f1817, %f1816, %f1810;
	mul.f32 	%f1818, %f1817, %f1809;
	selp.f32 	%f2932, %f1807, %f1818, %p332;
	@%p330 bra 	$L__BB1_148;
	mul.f32 	%f1819, %f1763, 0f3F000000;
	cvt.rzi.f32.f32 	%f1820, %f1819;
	add.f32 	%f1821, %f1820, %f1820;
	sub.f32 	%f1822, %f1763, %f1821;
	abs.f32 	%f1823, %f1822;
	setp.neu.f32 	%p333, %f1823, 0f3F800000;
	add.f32 	%f1824, %f152, %f152;
	mov.b32 	%r298, %f1824;
	setp.lt.f32 	%p334, %f1763, 0f00000000;
	xor.b32  	%r299, %r298, 2139095040;
	selp.b32 	%r300, %r299, %r298, %p334;
	and.b32  	%r301, %r300, 2147483647;
	selp.b32 	%r302, %r301, %r300, %p333;
	mov.b32 	%f2932, %r302;
$L__BB1_148:
	ld.global.f32 	%f1826, [ST2084_C1];
	sub.f32 	%f1827, %f2932, %f1826;
	max.f32 	%f1828, %f1827, 0f00000000;
	ld.global.f32 	%f1829, [ST2084_C2];
	ld.global.f32 	%f1830, [ST2084_C3];
	mul.f32 	%f1831, %f2932, %f1830;
	sub.f32 	%f1832, %f1829, %f1831;
	max.f32 	%f1833, %f1832, 0f00800000;
	div.rn.f32 	%f178, %f1828, %f1833;
	ld.global.f32 	%f1834, [ST2084_M1];
	rcp.rn.f32 	%f1835, %f1834;
	mul.f32 	%f1836, %f1835, 0f3F000000;
	cvt.rzi.f32.f32 	%f1837, %f1836;
	add.f32 	%f1838, %f1837, %f1837;
	sub.f32 	%f1839, %f1835, %f1838;
	abs.f32 	%f180, %f1839;
	abs.f32 	%f181, %f178;
	setp.lt.f32 	%p335, %f181, 0f00800000;
	mul.f32 	%f1840, %f181, 0f4B800000;
	selp.f32 	%f1841, %f1840, %f181, %p335;
	selp.f32 	%f1842, 0fC1C00000, 0f00000000, %p335;
	mov.b32 	%r303, %f1841;
	add.s32 	%r304, %r303, -1060439283;
	and.b32  	%r305, %r304, -8388608;
	sub.s32 	%r306, %r303, %r305;
	mov.b32 	%f1843, %r306;
	cvt.rn.f32.s32 	%f1844, %r305;
	fma.rn.f32 	%f1845, %f1844, 0f34000000, %f1842;
	add.f32 	%f1846, %f1843, 0fBF800000;
	add.f32 	%f1847, %f1843, 0f3F800000;
	rcp.approx.ftz.f32 	%f1848, %f1847;
	add.f32 	%f1849, %f1846, %f1846;
	mul.f32 	%f1850, %f1849, %f1848;
	mul.f32 	%f1851, %f1850, %f1850;
	sub.f32 	%f1852, %f1846, %f1850;
	add.f32 	%f1853, %f1852, %f1852;
	neg.f32 	%f1854, %f1850;
	fma.rn.f32 	%f1855, %f1854, %f1846, %f1853;
	mul.rn.f32 	%f1856, %f1848, %f1855;
	fma.rn.f32 	%f1857, %f1851, 0f3A2C32E4, 0f3B52E7DB;
	fma.rn.f32 	%f1858, %f1857, %f1851, 0f3C93BB73;
	fma.rn.f32 	%f1859, %f1858, %f1851, 0f3DF6384F;
	mul.rn.f32 	%f1860, %f1859, %f1851;
	fma.rn.f32 	%f1861, %f1850, 0f3FB8AA3B, %f1845;
	sub.f32 	%f1862, %f1845, %f1861;
	fma.rn.f32 	%f1863, %f1850, 0f3FB8AA3B, %f1862;
	fma.rn.f32 	%f1864, %f1856, 0f3FB8AA3B, %f1863;
	fma.rn.f32 	%f1865, %f1850, 0f32A55E34, %f1864;
	mul.f32 	%f1866, %f1860, 0f40400000;
	fma.rn.f32 	%f1867, %f1866, %f1856, %f1865;
	fma.rn.f32 	%f1868, %f1860, %f1850, %f1867;
	add.rn.f32 	%f1869, %f1861, %f1868;
	neg.f32 	%f1870, %f1861;
	add.rn.f32 	%f1871, %f1869, %f1870;
	neg.f32 	%f1872, %f1871;
	add.rn.f32 	%f1873, %f1868, %f1872;
	mul.rn.f32 	%f1874, %f1869, %f1835;
	neg.f32 	%f1875, %f1874;
	fma.rn.f32 	%f1876, %f1869, %f1835, %f1875;
	fma.rn.f32 	%f1877, %f1873, %f1835, %f1876;
	cvt.rni.f32.f32 	%f1878, %f1874;
	sub.f32 	%f1879, %f1874, %f1878;
	add.f32 	%f1880, %f1879, %f1877;
	fma.rn.f32 	%f1881, %f1880, 0f391FCB8E, 0f3AAF85ED;
	fma.rn.f32 	%f1882, %f1881, %f1880, 0f3C1D9856;
	fma.rn.f32 	%f1883, %f1882, %f1880, 0f3D6357BB;
	fma.rn.f32 	%f1884, %f1883, %f1880, 0f3E75FDEC;
	fma.rn.f32 	%f1885, %f1884, %f1880, 0f3F317218;
	fma.rn.f32 	%f1886, %f1885, %f1880, 0f3F800000;
	cvt.rzi.s32.f32 	%r307, %f1878;
	setp.gt.f32 	%p336, %f1878, 0f00000000;
	selp.b32 	%r308, 0, -2097152000, %p336;
	add.s32 	%r309, %r308, 2130706432;
	mov.b32 	%f1887, %r309;
	mul.f32 	%f1888, %f1886, %f1887;
	shl.b32 	%r310, %r307, 23;
	sub.s32 	%r311, %r310, %r308;
	mov.b32 	%f1889, %r311;
	mul.f32 	%f1890, %f1888, %f1889;
	abs.f32 	%f1891, %f1874;
	setp.gt.f32 	%p337, %f1891, 0f43180000;
	setp.lt.f32 	%p338, %f1874, 0f00000000;
	selp.f32 	%f1892, 0f00000000, 0f7F800000, %p338;
	selp.f32 	%f182, %f1892, %f1890, %p337;
	setp.eq.f32 	%p339, %f178, 0f3F800000;
	setp.eq.f32 	%p340, %f1835, 0f00000000;
	or.pred  	%p341, %p339, %p340;
	mov.f32 	%f2933, 0f3F800000;
	@%p341 bra 	$L__BB1_156;
	setp.num.f32 	%p342, %f181, %f181;
	abs.f32 	%f1893, %f1835;
	setp.num.f32 	%p343, %f1893, %f1893;
	and.pred  	%p344, %p342, %p343;
	@%p344 bra 	$L__BB1_151;
	add.rn.f32 	%f2933, %f178, %f1835;
	bra.uni 	$L__BB1_156;
$L__BB1_151:
	setp.neu.f32 	%p345, %f178, 0f00000000;
	setp.neu.f32 	%p346, %f181, 0f7F800000;
	and.pred  	%p347, %p345, %p346;
	@%p347 bra 	$L__BB1_153;
	setp.neu.f32 	%p354, %f180, 0f3F800000;
	add.f32 	%f1898, %f178, %f178;
	mov.b32 	%r312, %f1898;
	setp.lt.f32 	%p355, %f1835, 0f00000000;
	xor.b32  	%r313, %r312, 2139095040;
	selp.b32 	%r314, %r313, %r312, %p355;
	and.b32  	%r315, %r314, 2147483647;
	selp.b32 	%r316, %r315, %r314, %p354;
	mov.b32 	%f2933, %r316;
	bra.uni 	$L__BB1_156;
$L__BB1_153:
	setp.eq.f32 	%p348, %f178, 0fBF800000;
	setp.eq.f32 	%p349, %f1893, 0f7F800000;
	and.pred  	%p350, %p348, %p349;
	@%p350 bra 	$L__BB1_156;
	setp.geu.f32 	%p351, %f178, 0f00000000;
	mov.f32 	%f2933, %f182;
	@%p351 bra 	$L__BB1_156;
	setp.neu.f32 	%p352, %f180, 0f3F800000;
	neg.f32 	%f1895, %f182;
	selp.f32 	%f1896, %f182, %f1895, %p352;
	cvt.rmi.f32.f32 	%f1897, %f1835;
	setp.neu.f32 	%p353, %f1835, %f1897;
	selp.f32 	%f2933, 0f7FFFFFFF, %f1896, %p353;
$L__BB1_156:
	mul.f32 	%f2934, %f2933, 0f42C80000;
$L__BB1_157:
	setp.leu.f32 	%p356, %f153, 0f00000000;
	mov.f32 	%f2937, 0f00000000;
	@%p356 bra 	$L__BB1_172;
	ld.global.f32 	%f1901, [ST2084_M2];
	rcp.rn.f32 	%f1902, %f1901;
	abs.f32 	%f191, %f153;
	setp.eq.f32 	%p357, %f153, 0f3F800000;
	setp.eq.f32 	%p358, %f1902, 0f00000000;
	or.pred  	%p359, %p357, %p358;
	mov.f32 	%f2935, 0f3F800000;
	@%p359 bra 	$L__BB1_163;
	setp.num.f32 	%p360, %f191, %f191;
	abs.f32 	%f1903, %f1902;
	setp.num.f32 	%p361, %f1903, %f1903;
	and.pred  	%p362, %p360, %p361;
	@%p362 bra 	$L__BB1_161;
	add.rn.f32 	%f2935, %f153, %f1902;
	bra.uni 	$L__BB1_163;
$L__BB1_161:
	setp.lt.f32 	%p363, %f191, 0f00800000;
	mul.f32 	%f1905, %f191, 0f4B800000;
	selp.f32 	%f1906, %f1905, %f191, %p363;
	mov.b32 	%r317, %f1906;
	add.s32 	%r318, %r317, -1060439283;
	and.b32  	%r319, %r318, -8388608;
	sub.s32 	%r320, %r317, %r319;
	mov.b32 	%f1907, %r320;
	cvt.rn.f32.s32 	%f1908, %r319;
	selp.f32 	%f1909, 0fC1C00000, 0f00000000, %p363;
	fma.rn.f32 	%f1910, %f1908, 0f34000000, %f1909;
	add.f32 	%f1911, %f1907, 0fBF800000;
	add.f32 	%f1912, %f1907, 0f3F800000;
	rcp.approx.ftz.f32 	%f1913, %f1912;
	add.f32 	%f1914, %f1911, %f1911;
	mul.f32 	%f1915, %f1914, %f1913;
	mul.f32 	%f1916, %f1915, %f1915;
	neg.f32 	%f1917, %f1915;
	sub.f32 	%f1918, %f1911, %f1915;
	add.f32 	%f1919, %f1918, %f1918;
	fma.rn.f32 	%f1920, %f1917, %f1911, %f1919;
	mul.rn.f32 	%f1921, %f1913, %f1920;
	fma.rn.f32 	%f1922, %f1916, 0f3A2C32E4, 0f3B52E7DB;
	fma.rn.f32 	%f1923, %f1922, %f1916, 0f3C93BB73;
	fma.rn.f32 	%f1924, %f1923, %f1916, 0f3DF6384F;
	mul.rn.f32 	%f1925, %f1924, %f1916;
	fma.rn.f32 	%f1926, %f1915, 0f3FB8AA3B, %f1910;
	mul.f32 	%f1927, %f1925, 0f40400000;
	sub.f32 	%f1928, %f1910, %f1926;
	fma.rn.f32 	%f1929, %f1915, 0f3FB8AA3B, %f1928;
	fma.rn.f32 	%f1930, %f1921, 0f3FB8AA3B, %f1929;
	fma.rn.f32 	%f1931, %f1915, 0f32A55E34, %f1930;
	fma.rn.f32 	%f1932, %f1927, %f1921, %f1931;
	fma.rn.f32 	%f1933, %f1925, %f1915, %f1932;
	add.rn.f32 	%f1934, %f1926, %f1933;
	mul.rn.f32 	%f1935, %f1934, %f1902;
	cvt.rni.f32.f32 	%f1936, %f1935;
	sub.f32 	%f1937, %f1935, %f1936;
	neg.f32 	%f1938, %f1935;
	fma.rn.f32 	%f1939, %f1934, %f1902, %f1938;
	neg.f32 	%f1940, %f1926;
	add.rn.f32 	%f1941, %f1934, %f1940;
	neg.f32 	%f1942, %f1941;
	add.rn.f32 	%f1943, %f1933, %f1942;
	fma.rn.f32 	%f1944, %f1943, %f1902, %f1939;
	add.f32 	%f1945, %f1937, %f1944;
	setp.gt.f32 	%p364, %f1936, 0f00000000;
	selp.b32 	%r321, 0, -2097152000, %p364;
	setp.neu.f32 	%p365, %f191, 0f7F800000;
	setp.lt.f32 	%p366, %f1935, 0f00000000;
	selp.f32 	%f1946, 0f00000000, 0f7F800000, %p366;
	abs.f32 	%f1947, %f1935;
	setp.gt.f32 	%p367, %f1947, 0f43180000;
	cvt.rzi.s32.f32 	%r322, %f1936;
	shl.b32 	%r323, %r322, 23;
	sub.s32 	%r324, %r323, %r321;
	mov.b32 	%f1948, %r324;
	add.s32 	%r325, %r321, 2130706432;
	mov.b32 	%f1949, %r325;
	fma.rn.f32 	%f1950, %f1945, 0f391FCB8E, 0f3AAF85ED;
	fma.rn.f32 	%f1951, %f1950, %f1945, 0f3C1D9856;
	fma.rn.f32 	%f1952, %f1951, %f1945, 0f3D6357BB;
	fma.rn.f32 	%f1953, %f1952, %f1945, 0f3E75FDEC;
	fma.rn.f32 	%f1954, %f1953, %f1945, 0f3F317218;
	fma.rn.f32 	%f1955, %f1954, %f1945, 0f3F800000;
	mul.f32 	%f1956, %f1955, %f1949;
	mul.f32 	%f1957, %f1956, %f1948;
	selp.f32 	%f2935, %f1946, %f1957, %p367;
	@%p365 bra 	$L__BB1_163;
	mul.f32 	%f1958, %f1902, 0f3F000000;
	cvt.rzi.f32.f32 	%f1959, %f1958;
	add.f32 	%f1960, %f1959, %f1959;
	sub.f32 	%f1961, %f1902, %f1960;
	abs.f32 	%f1962, %f1961;
	setp.neu.f32 	%p368, %f1962, 0f3F800000;
	add.f32 	%f1963, %f153, %f153;
	mov.b32 	%r326, %f1963;
	setp.lt.f32 	%p369, %f1902, 0f00000000;
	xor.b32  	%r327, %r326, 2139095040;
	selp.b32 	%r328, %r327, %r326, %p369;
	and.b32  	%r329, %r328, 2147483647;
	selp.b32 	%r330, %r329, %r328, %p368;
	mov.b32 	%f2935, %r330;
$L__BB1_163:
	ld.global.f32 	%f1965, [ST2084_C1];
	sub.f32 	%f1966, %f2935, %f1965;
	max.f32 	%f1967, %f1966, 0f00000000;
	ld.global.f32 	%f1968, [ST2084_C2];
	ld.global.f32 	%f1969, [ST2084_C3];
	mul.f32 	%f1970, %f2935, %f1969;
	sub.f32 	%f1971, %f1968, %f1970;
	max.f32 	%f1972, %f1971, 0f00800000;
	div.rn.f32 	%f196, %f1967, %f1972;
	ld.global.f32 	%f1973, [ST2084_M1];
	rcp.rn.f32 	%f1974, %f1973;
	mul.f32 	%f1975, %f1974, 0f3F000000;
	cvt.rzi.f32.f32 	%f1976, %f1975;
	add.f32 	%f1977, %f1976, %f1976;
	sub.f32 	%f1978, %f1974, %f1977;
	abs.f32 	%f198, %f1978;
	abs.f32 	%f199, %f196;
	setp.lt.f32 	%p370, %f199, 0f00800000;
	mul.f32 	%f1979, %f199, 0f4B800000;
	selp.f32 	%f1980, %f1979, %f199, %p370;
	selp.f32 	%f1981, 0fC1C00000, 0f00000000, %p370;
	mov.b32 	%r331, %f1980;
	add.s32 	%r332, %r331, -1060439283;
	and.b32  	%r333, %r332, -8388608;
	sub.s32 	%r334, %r331, %r333;
	mov.b32 	%f1982, %r334;
	cvt.rn.f32.s32 	%f1983, %r333;
	fma.rn.f32 	%f1984, %f1983, 0f34000000, %f1981;
	add.f32 	%f1985, %f1982, 0fBF800000;
	add.f32 	%f1986, %f1982, 0f3F800000;
	rcp.approx.ftz.f32 	%f1987, %f1986;
	add.f32 	%f1988, %f1985, %f1985;
	mul.f32 	%f1989, %f1988, %f1987;
	mul.f32 	%f1990, %f1989, %f1989;
	sub.f32 	%f1991, %f1985, %f1989;
	add.f32 	%f1992, %f1991, %f1991;
	neg.f32 	%f1993, %f1989;
	fma.rn.f32 	%f1994, %f1993, %f1985, %f1992;
	mul.rn.f32 	%f1995, %f1987, %f1994;
	fma.rn.f32 	%f1996, %f1990, 0f3A2C32E4, 0f3B52E7DB;
	fma.rn.f32 	%f1997, %f1996, %f1990, 0f3C93BB73;
	fma.rn.f32 	%f1998, %f1997, %f1990, 0f3DF6384F;
	mul.rn.f32 	%f1999, %f1998, %f1990;
	fma.rn.f32 	%f2000, %f1989, 0f3FB8AA3B, %f1984;
	sub.f32 	%f2001, %f1984, %f2000;
	fma.rn.f32 	%f2002, %f1989, 0f3FB8AA3B, %f2001;
	fma.rn.f32 	%f2003, %f1995, 0f3FB8AA3B, %f2002;
	fma.rn.f32 	%f2004, %f1989, 0f32A55E34, %f2003;
	mul.f32 	%f2005, %f1999, 0f40400000;
	fma.rn.f32 	%f2006, %f2005, %f1995, %f2004;
	fma.rn.f32 	%f2007, %f1999, %f1989, %f2006;
	add.rn.f32 	%f2008, %f2000, %f2007;
	neg.f32 	%f2009, %f2000;
	add.rn.f32 	%f2010, %f2008, %f2009;
	neg.f32 	%f2011, %f2010;
	add.rn.f32 	%f2012, %f2007, %f2011;
	mul.rn.f32 	%f2013, %f2008, %f1974;
	neg.f32 	%f2014, %f2013;
	fma.rn.f32 	%f2015, %f2008, %f1974, %f2014;
	fma.rn.f32 	%f2016, %f2012, %f1974, %f2015;
	cvt.rni.f32.f32 	%f2017, %f2013;
	sub.f32 	%f2018, %f2013, %f2017;
	add.f32 	%f2019, %f2018, %f2016;
	fma.rn.f32 	%f2020, %f2019, 0f391FCB8E, 0f3AAF85ED;
	fma.rn.f32 	%f2021, %f2020, %f2019, 0f3C1D9856;
	fma.rn.f32 	%f2022, %f2021, %f2019, 0f3D6357BB;
	fma.rn.f32 	%f2023, %f2022, %f2019, 0f3E75FDEC;
	fma.rn.f32 	%f2024, %f2023, %f2019, 0f3F317218;
	fma.rn.f32 	%f2025, %f2024, %f2019, 0f3F800000;
	cvt.rzi.s32.f32 	%r335, %f2017;
	setp.gt.f32 	%p371, %f2017, 0f00000000;
	selp.b32 	%r336, 0, -2097152000, %p371;
	add.s32 	%r337, %r336, 2130706432;
	mov.b32 	%f2026, %r337;
	mul.f32 	%f2027, %f2025, %f2026;
	shl.b32 	%r338, %r335, 23;
	sub.s32 	%r339, %r338, %r336;
	mov.b32 	%f2028, %r339;
	mul.f32 	%f2029, %f2027, %f2028;
	abs.f32 	%f2030, %f2013;
	setp.gt.f32 	%p372, %f2030, 0f43180000;
	setp.lt.f32 	%p373, %f2013, 0f00000000;
	selp.f32 	%f2031, 0f00000000, 0f7F800000, %p373;
	selp.f32 	%f200, %f2031, %f2029, %p372;
	setp.eq.f32 	%p374, %f196, 0f3F800000;
	setp.eq.f32 	%p375, %f1974, 0f00000000;
	or.pred  	%p376, %p374, %p375;
	mov.f32 	%f2936, 0f3F800000;
	@%p376 bra 	$L__BB1_171;
	setp.num.f32 	%p377, %f199, %f199;
	abs.f32 	%f2032, %f1974;
	setp.num.f32 	%p378, %f2032, %f2032;
	and.pred  	%p379, %p377, %p378;
	@%p379 bra 	$L__BB1_166;
	add.rn.f32 	%f2936, %f196, %f1974;
	bra.uni 	$L__BB1_171;
$L__BB1_166:
	setp.neu.f32 	%p380, %f196, 0f00000000;
	setp.neu.f32 	%p381, %f199, 0f7F800000;
	and.pred  	%p382, %p380, %p381;
	@%p382 bra 	$L__BB1_168;
	setp.neu.f32 	%p389, %f198, 0f3F800000;
	add.f32 	%f2037, %f196, %f196;
	mov.b32 	%r340, %f2037;
	setp.lt.f32 	%p390, %f1974, 0f00000000;
	xor.b32  	%r341, %r340, 2139095040;
	selp.b32 	%r342, %r341, %r340, %p390;
	and.b32  	%r343, %r342, 2147483647;
	selp.b32 	%r344, %r343, %r342, %p389;
	mov.b32 	%f2936, %r344;
	bra.uni 	$L__BB1_171;
$L__BB1_168:
	setp.eq.f32 	%p383, %f196, 0fBF800000;
	setp.eq.f32 	%p384, %f2032, 0f7F800000;
	and.pred  	%p385, %p383, %p384;
	@%p385 bra 	$L__BB1_171;
	setp.geu.f32 	%p386, %f196, 0f00000000;
	mov.f32 	%f2936, %f200;
	@%p386 bra 	$L__BB1_171;
	setp.neu.f32 	%p387, %f198, 0f3F800000;
	neg.f32 	%f2034, %f200;
	selp.f32 	%f2035, %f200, %f2034, %p387;
	cvt.rmi.f32.f32 	%f2036, %f1974;
	setp.neu.f32 	%p388, %f1974, %f2036;
	selp.f32 	%f2936, 0f7FFFFFFF, %f2035, %p388;
$L__BB1_171:
	mul.f32 	%f2937, %f2936, 0f42C80000;
$L__BB1_172:
	ld.global.f32 	%f2039, [gamutMa];
	ld.global.f32 	%f2040, [gamutMa+4];
	mul.f32 	%f2041, %f2934, %f2040;
	fma.rn.f32 	%f2042, %f2931, %f2039, %f2041;
	ld.global.f32 	%f2043, [gamutMa+8];
	fma.rn.f32 	%f208, %f2937, %f2043, %f2042;
	ld.global.f32 	%f2044, [gamutMa+12];
	ld.global.f32 	%f2045, [gamutMa+16];
	mul.f32 	%f2046, %f2934, %f2045;
	fma.rn.f32 	%f2047, %f2931, %f2044, %f2046;
	ld.global.f32 	%f2048, [gamutMa+20];
	fma.rn.f32 	%f209, %f2937, %f2048, %f2047;
	ld.global.f32 	%f2049, [gamutMa+24];
	ld.global.f32 	%f2050, [gamutMa+28];
	mul.f32 	%f2051, %f2934, %f2050;
	fma.rn.f32 	%f2052, %f2931, %f2049, %f2051;
	ld.global.f32 	%f2053, [gamutMa+32];
	fma.rn.f32 	%f210, %f2937, %f2053, %f2052;
	setp.lt.f32 	%p391, %f208, 0f00000000;
	mov.f32 	%f2938, 0f00000000;
	@%p391 bra 	$L__BB1_178;
	abs.f32 	%f211, %f208;
	setp.eq.f32 	%p392, %f208, 0f3F800000;
	mov.f32 	%f2938, 0f3F800000;
	@%p392 bra 	$L__BB1_178;
	setp.num.f32 	%p393, %f211, %f211;
	@%p393 bra 	$L__BB1_176;
	mov.f32 	%f2110, 0f3ED55555;
	add.rn.f32 	%f2938, %f208, %f2110;
	bra.uni 	$L__BB1_178;
$L__BB1_176:
	setp.lt.f32 	%p394, %f211, 0f00800000;
	mul.f32 	%f2055, %f211, 0f4B800000;
	selp.f32 	%f2056, %f2055, %f211, %p394;
	mov.b32 	%r345, %f2056;
	add.s32 	%r346, %r345, -1060439283;
	and.b32  	%r347, %r346, -8388608;
	sub.s32 	%r348, %r345, %r347;
	mov.b32 	%f2057, %r348;
	cvt.rn.f32.s32 	%f2058, %r347;
	selp.f32 	%f2059, 0fC1C00000, 0f00000000, %p394;
	fma.rn.f32 	%f2060, %f2058, 0f34000000, %f2059;
	add.f32 	%f2061, %f2057, 0fBF800000;
	add.f32 	%f2062, %f2057, 0f3F800000;
	rcp.approx.ftz.f32 	%f2063, %f2062;
	add.f32 	%f2064, %f2061, %f2061;
	mul.f32 	%f2065, %f2064, %f2063;
	mul.f32 	%f2066, %f2065, %f2065;
	neg.f32 	%f2067, %f2065;
	sub.f32 	%f2068, %f2061, %f2065;
	add.f32 	%f2069, %f2068, %f2068;
	fma.rn.f32 	%f2070, %f2067, %f2061, %f2069;
	mul.rn.f32 	%f2071, %f2063, %f2070;
	fma.rn.f32 	%f2072, %f2066, 0f3A2C32E4, 0f3B52E7DB;
	fma.rn.f32 	%f2073, %f2072, %f2066, 0f3C93BB73;
	fma.rn.f32 	%f2074, %f2073, %f2066, 0f3DF6384F;
	mul.rn.f32 	%f2075, %f2074, %f2066;
	fma.rn.f32 	%f2076, %f2065, 0f3FB8AA3B, %f2060;
	mul.f32 	%f2077, %f2075, 0f40400000;
	sub.f32 	%f2078, %f2060, %f2076;
	fma.rn.f32 	%f2079, %f2065, 0f3FB8AA3B, %f2078;
	fma.rn.f32 	%f2080, %f2071, 0f3FB8AA3B, %f2079;
	fma.rn.f32 	%f2081, %f2065, 0f32A55E34, %f2080;
	fma.rn.f32 	%f2082, %f2077, %f2071, %f2081;
	fma.rn.f32 	%f2083, %f2075, %f2065, %f2082;
	add.rn.f32 	%f2084, %f2076, %f2083;
	mov.f32 	%f2085, 0f3ED55555;
	mul.rn.f32 	%f2086, %f2084, %f2085;
	cvt.rni.f32.f32 	%f2087, %f2086;
	sub.f32 	%f2088, %f2086, %f2087;
	neg.f32 	%f2089, %f2086;
	fma.rn.f32 	%f2090, %f2084, 0f3ED55555, %f2089;
	neg.f32 	%f2091, %f2076;
	add.rn.f32 	%f2092, %f2084, %f2091;
	neg.f32 	%f2093, %f2092;
	add.rn.f32 	%f2094, %f2083, %f2093;
	fma.rn.f32 	%f2095, %f2094, 0f3ED55555, %f2090;
	add.f32 	%f2096, %f2088, %f2095;
	setp.gt.f32 	%p395, %f2087, 0f00000000;
	selp.b32 	%r349, 0, -2097152000, %p395;
	setp.neu.f32 	%p396, %f208, 0f00000000;
	setp.neu.f32 	%p397, %f211, 0f7F800000;
	setp.lt.f32 	%p398, %f2086, 0f00000000;
	selp.f32 	%f2097, 0f00000000, 0f7F800000, %p398;
	abs.f32 	%f2098, %f2086;
	setp.gt.f32 	%p399, %f2098, 0f43180000;
	cvt.rzi.s32.f32 	%r350, %f2087;
	shl.b32 	%r351, %r350, 23;
	sub.s32 	%r352, %r351, %r349;
	mov.b32 	%f2099, %r352;
	add.s32 	%r353, %r349, 2130706432;
	mov.b32 	%f2100, %r353;
	fma.rn.f32 	%f2101, %f2096, 0f391FCB8E, 0f3AAF85ED;
	fma.rn.f32 	%f2102, %f2101, %f2096, 0f3C1D9856;
	fma.rn.f32 	%f2103, %f2102, %f2096, 0f3D6357BB;
	fma.rn.f32 	%f2104, %f2103, %f2096, 0f3E75FDEC;
	fma.rn.f32 	%f2105, %f2104, %f2096, 0f3F317218;
	fma.rn.f32 	%f2106, %f2105, %f2096, 0f3F800000;
	mul.f32 	%f2107, %f2106, %f2100;
	mul.f32 	%f2108, %f2107, %f2099;
	selp.f32 	%f2938, %f2097, %f2108, %p399;
	and.pred  	%p400, %p396, %p397;
	@%p400 bra 	$L__BB1_178;
	add.f32 	%f2109, %f208, %f208;
	mov.b32 	%r354, %f2109;
	and.b32  	%r355, %r354, 2147483647;
	mov.b32 	%f2938, %r355;
$L__BB1_178:
	setp.lt.f32 	%p401, %f209, 0f00000000;
	mov.f32 	%f2939, 0f00000000;
	@%p401 bra 	$L__BB1_184;
	abs.f32 	%f216, %f209;
	setp.eq.f32 	%p402, %f209, 0f3F800000;
	mov.f32 	%f2939, 0f3F800000;
	@%p402 bra 	$L__BB1_184;
	setp.num.f32 	%p403, %f216, %f216;
	@%p403 bra 	$L__BB1_182;
	mov.f32 	%f2168, 0f3ED55555;
	add.rn.f32 	%f2939, %f209, %f2168;
	bra.uni 	$L__BB1_184;
$L__BB1_182:
	setp.lt.f32 	%p404, %f216, 0f00800000;
	mul.f32 	%f2113, %f216, 0f4B800000;
	selp.f32 	%f2114, %f2113, %f216, %p404;
	mov.b32 	%r356, %f2114;
	add.s32 	%r357, %r356, -1060439283;
	and.b32  	%r358, %r357, -8388608;
	sub.s32 	%r359, %r356, %r358;
	mov.b32 	%f2115, %r359;
	cvt.rn.f32.s32 	%f2116, %r358;
	selp.f32 	%f2117, 0fC1C00000, 0f00000000, %p404;
	fma.rn.f32 	%f2118, %f2116, 0f34000000, %f2117;
	add.f32 	%f2119, %f2115, 0fBF800000;
	add.f32 	%f2120, %f2115, 0f3F800000;
	rcp.approx.ftz.f32 	%f2121, %f2120;
	add.f32 	%f2122, %f2119, %f2119;
	mul.f32 	%f2123, %f2122, %f2121;
	mul.f32 	%f2124, %f2123, %f2123;
	neg.f32 	%f2125, %f2123;
	sub.f32 	%f2126, %f2119, %f2123;
	add.f32 	%f2127, %f2126, %f2126;
	fma.rn.f32 	%f2128, %f2125, %f2119, %f2127;
	mul.rn.f32 	%f2129, %f2121, %f2128;
	fma.rn.f32 	%f2130, %f2124, 0f3A2C32E4, 0f3B52E7DB;
	fma.rn.f32 	%f2131, %f2130, %f2124, 0f3C93BB73;
	fma.rn.f32 	%f2132, %f2131, %f2124, 0f3DF6384F;
	mul.rn.f32 	%f2133, %f2132, %f2124;
	fma.rn.f32 	%f2134, %f2123, 0f3FB8AA3B, %f2118;
	mul.f32 	%f2135, %f2133, 0f40400000;
	sub.f32 	%f2136, %f2118, %f2134;
	fma.rn.f32 	%f2137, %f2123, 0f3FB8AA3B, %f2136;
	fma.rn.f32 	%f2138, %f2129, 0f3FB8AA3B, %f2137;
	fma.rn.f32 	%f2139, %f2123, 0f32A55E34, %f2138;
	fma.rn.f32 	%f2140, %f2135, %f2129, %f2139;
	fma.rn.f32 	%f2141, %f2133, %f2123, %f2140;
	add.rn.f32 	%f2142, %f2134, %f2141;
	mov.f32 	%f2143, 0f3ED55555;
	mul.rn.f32 	%f2144, %f2142, %f2143;
	cvt.rni.f32.f32 	%f2145, %f2144;
	sub.f32 	%f2146, %f2144, %f2145;
	neg.f32 	%f2147, %f2144;
	fma.rn.f32 	%f2148, %f2142, 0f3ED55555, %f2147;
	neg.f32 	%f2149, %f2134;
	add.rn.f32 	%f2150, %f2142, %f2149;
	neg.f32 	%f2151, %f2150;
	add.rn.f32 	%f2152, %f2141, %f2151;
	fma.rn.f32 	%f2153, %f2152, 0f3ED55555, %f2148;
	add.f32 	%f2154, %f2146, %f2153;
	setp.gt.f32 	%p405, %f2145, 0f00000000;
	selp.b32 	%r360, 0, -2097152000, %p405;
	setp.neu.f32 	%p406, %f209, 0f00000000;
	setp.neu.f32 	%p407, %f216, 0f7F800000;
	setp.lt.f32 	%p408, %f2144, 0f00000000;
	selp.f32 	%f2155, 0f00000000, 0f7F800000, %p408;
	abs.f32 	%f2156, %f2144;
	setp.gt.f32 	%p409, %f2156, 0f43180000;
	cvt.rzi.s32.f32 	%r361, %f2145;
	shl.b32 	%r362, %r361, 23;
	sub.s32 	%r363, %r362, %r360;
	mov.b32 	%f2157, %r363;
	add.s32 	%r364, %r360, 2130706432;
	mov.b32 	%f2158, %r364;
	fma.rn.f32 	%f2159, %f2154, 0f391FCB8E, 0f3AAF85ED;
	fma.rn.f32 	%f2160, %f2159, %f2154, 0f3C1D9856;
	fma.rn.f32 	%f2161, %f2160, %f2154, 0f3D6357BB;
	fma.rn.f32 	%f2162, %f2161, %f2154, 0f3E75FDEC;
	fma.rn.f32 	%f2163, %f2162, %f2154, 0f3F317218;
	fma.rn.f32 	%f2164, %f2163, %f2154, 0f3F800000;
	mul.f32 	%f2165, %f2164, %f2158;
	mul.f32 	%f2166, %f2165, %f2157;
	selp.f32 	%f2939, %f2155, %f2166, %p409;
	and.pred  	%p410, %p406, %p407;
	@%p410 bra 	$L__BB1_184;
	add.f32 	%f2167, %f209, %f209;
	mov.b32 	%r365, %f2167;
	and.b32  	%r366, %r365, 2147483647;
	mov.b32 	%f2939, %r366;
$L__BB1_184:
	setp.lt.f32 	%p411, %f210, 0f00000000;
	mov.f32 	%f2940, 0f00000000;
	@%p411 bra 	$L__BB1_190;
	abs.f32 	%f221, %f210;
	setp.eq.f32 	%p412, %f210, 0f3F800000;
	mov.f32 	%f2940, 0f3F800000;
	@%p412 bra 	$L__BB1_190;
	setp.num.f32 	%p413, %f221, %f221;
	@%p413 bra 	$L__BB1_188;
	mov.f32 	%f2226, 0f3ED55555;
	add.rn.f32 	%f2940, %f210, %f2226;
	bra.uni 	$L__BB1_190;
$L__BB1_188:
	setp.lt.f32 	%p414, %f221, 0f00800000;
	mul.f32 	%f2171, %f221, 0f4B800000;
	selp.f32 	%f2172, %f2171, %f221, %p414;
	mov.b32 	%r367, %f2172;
	add.s32 	%r368, %r367, -1060439283;
	and.b32  	%r369, %r368, -8388608;
	sub.s32 	%r370, %r367, %r369;
	mov.b32 	%f2173, %r370;
	cvt.rn.f32.s32 	%f2174, %r369;
	selp.f32 	%f2175, 0fC1C00000, 0f00000000, %p414;
	fma.rn.f32 	%f2176, %f2174, 0f34000000, %f2175;
	add.f32 	%f2177, %f2173, 0fBF800000;
	add.f32 	%f2178, %f2173, 0f3F800000;
	rcp.approx.ftz.f32 	%f2179, %f2178;
	add.f32 	%f2180, %f2177, %f2177;
	mul.f32 	%f2181, %f2180, %f2179;
	mul.f32 	%f2182, %f2181, %f2181;
	neg.f32 	%f2183, %f2181;
	sub.f32 	%f2184, %f2177, %f2181;
	add.f32 	%f2185, %f2184, %f2184;
	fma.rn.f32 	%f2186, %f2183, %f2177, %f2185;
	mul.rn.f32 	%f2187, %f2179, %f2186;
	fma.rn.f32 	%f2188, %f2182, 0f3A2C32E4, 0f3B52E7DB;
	fma.rn.f32 	%f2189, %f2188, %f2182, 0f3C93BB73;
	fma.rn.f32 	%f2190, %f2189, %f2182, 0f3DF6384F;
	mul.rn.f32 	%f2191, %f2190, %f2182;
	fma.rn.f32 	%f2192, %f2181, 0f3FB8AA3B, %f2176;
	mul.f32 	%f2193, %f2191, 0f40400000;
	sub.f32 	%f2194, %f2176, %f2192;
	fma.rn.f32 	%f2195, %f2181, 0f3FB8AA3B, %f2194;
	fma.rn.f32 	%f2196, %f2187, 0f3FB8AA3B, %f2195;
	fma.rn.f32 	%f2197, %f2181, 0f32A55E34, %f2196;
	fma.rn.f32 	%f2198, %f2193, %f2187, %f2197;
	fma.rn.f32 	%f2199, %f2191, %f2181, %f2198;
	add.rn.f32 	%f2200, %f2192, %f2199;
	mov.f32 	%f2201, 0f3ED55555;
	mul.rn.f32 	%f2202, %f2200, %f2201;
	cvt.rni.f32.f32 	%f2203, %f2202;
	sub.f32 	%f2204, %f2202, %f2203;
	neg.f32 	%f2205, %f2202;
	fma.rn.f32 	%f2206, %f2200, 0f3ED55555, %f2205;
	neg.f32 	%f2207, %f2192;
	add.rn.f32 	%f2208, %f2200, %f2207;
	neg.f32 	%f2209, %f2208;
	add.rn.f32 	%f2210, %f2199, %f2209;
	fma.rn.f32 	%f2211, %f2210, 0f3ED55555, %f2206;
	add.f32 	%f2212, %f2204, %f2211;
	setp.gt.f32 	%p415, %f2203, 0f00000000;
	selp.b32 	%r371, 0, -2097152000, %p415;
	setp.neu.f32 	%p416, %f210, 0f00000000;
	setp.neu.f32 	%p417, %f221, 0f7F800000;
	setp.lt.f32 	%p418, %f2202, 0f00000000;
	selp.f32 	%f2213, 0f00000000, 0f7F800000, %p418;
	abs.f32 	%f2214, %f2202;
	setp.gt.f32 	%p419, %f2214, 0f43180000;
	cvt.rzi.s32.f32 	%r372, %f2203;
	shl.b32 	%r373, %r372, 23;
	sub.s32 	%r374, %r373, %r371;
	mov.b32 	%f2215, %r374;
	add.s32 	%r375, %r371, 2130706432;
	mov.b32 	%f2216, %r375;
	fma.rn.f32 	%f2217, %f2212, 0f391FCB8E, 0f3AAF85ED;
	fma.rn.f32 	%f2218, %f2217, %f2212, 0f3C1D9856;
	fma.rn.f32 	%f2219, %f2218, %f2212, 0f3D6357BB;
	fma.rn.f32 	%f2220, %f2219, %f2212, 0f3E75FDEC;
	fma.rn.f32 	%f2221, %f2220, %f2212, 0f3F317218;
	fma.rn.f32 	%f2222, %f2221, %f2212, 0f3F800000;
	mul.f32 	%f2223, %f2222, %f2216;
	mul.f32 	%f2224, %f2223, %f2215;
	selp.f32 	%f2940, %f2213, %f2224, %p419;
	and.pred  	%p420, %p416, %p417;
	@%p420 bra 	$L__BB1_190;
	add.f32 	%f2225, %f210, %f210;
	mov.b32 	%r376, %f2225;
	and.b32  	%r377, %r376, 2147483647;
	mov.b32 	%f2940, %r377;
$L__BB1_190:
	ld.global.f32 	%f2228, [rgb2yuv_REC_709];
	ld.global.f32 	%f2229, [rgb2yuv_REC_709+4];
	mul.f32 	%f2230, %f2939, %f2229;
	fma.rn.f32 	%f2231, %f2938, %f2228, %f2230;
	ld.global.f32 	%f2232, [rgb2yuv_REC_709+8];
	fma.rn.f32 	%f2233, %f2940, %f2232, %f2231;
	ld.global.f32 	%f2234, [rgb2yuv_REC_709+12];
	ld.global.f32 	%f2235, [rgb2yuv_REC_709+16];
	mul.f32 	%f2236, %f2939, %f2235;
	fma.rn.f32 	%f2237, %f2938, %f2234, %f2236;
	ld.global.f32 	%f2238, [rgb2yuv_REC_709+20];
	fma.rn.f32 	%f2239, %f2940, %f2238, %f2237;
	ld.global.f32 	%f2240, [rgb2yuv_REC_709+24];
	ld.global.f32 	%f2241, [rgb2yuv_REC_709+28];
	mul.f32 	%f2242, %f2939, %f2241;
	fma.rn.f32 	%f2243, %f2938, %f2240, %f2242;
	ld.global.f32 	%f2244, [rgb2yuv_REC_709+32];
	fma.rn.f32 	%f2245, %f2940, %f2244, %f2243;
	fma.rn.f32 	%f2246, %f2233, 0f445B0000, 0f42800000;
	add.f32 	%f2247, %f2246, 0f00000000;
	setp.lt.f32 	%p421, %f2247, 0f00000000;
	selp.f32 	%f2248, 0f00000000, %f2247, %p421;
	setp.lt.f32 	%p422, %f2248, 0f447FC000;
	cvt.rzi.u32.f32 	%r378, %f2248;
	cvt.u16.u32 	%rs34, %r378;
	max.u16 	%rs35, %rs34, 64;
	min.u16 	%rs36, %rs35, 940;
	selp.b16 	%rs37, %rs36, 940, %p422;
	st.global.u16 	[%rd8], %rs37;
	fma.rn.f32 	%f2249, %f2239, 0f445B0000, 0f44000000;
	add.f32 	%f2250, %f2249, 0f00000000;
	setp.lt.f32 	%p423, %f2250, 0f00000000;
	selp.f32 	%f2251, 0f00000000, %f2250, %p423;
	setp.lt.f32 	%p424, %f2251, 0f447FC000;
	cvt.rzi.u32.f32 	%r379, %f2251;
	cvt.u16.u32 	%rs38, %r379;
	max.u16 	%rs39, %rs38, 64;
	min.u16 	%rs40, %rs39, 960;
	selp.b16 	%rs41, %rs40, 960, %p424;
	st.global.u16 	[%rd5], %rs41;
	fma.rn.f32 	%f2252, %f2245, 0f445B0000, 0f44000000;
	add.f32 	%f2253, %f2252, 0f00000000;
	setp.lt.f32 	%p425, %f2253, 0f00000000;
	selp.f32 	%f2254, 0f00000000, %f2253, %p425;
	setp.lt.f32 	%p426, %f2254, 0f447FC000;
	cvt.rzi.u32.f32 	%r380, %f2254;
	cvt.u16.u32 	%rs42, %r380;
	max.u16 	%rs43, %rs42, 64;
	min.u16 	%rs44, %rs43, 960;
	selp.b16 	%rs45, %rs44, 960, %p426;
	st.global.u16 	[%rd6], %rs45;
	ld.global.u16 	%rs46, [%rd7+2];
	cvt.rn.f64.u16 	%fd19, %rs46;
	fma.rn.f64 	%fd20, %fd19, 0d3F52B4049EDF1F7E, 0dBFB2B4049FFCFEFC;
	cvt.rn.f32.f64 	%f2255, %fd20;
	ld.global.u16 	%rs47, [%rd2];
	cvt.rn.f64.u16 	%fd21, %rs47;
	fma.rn.f64 	%fd22, %fd21, 0d3F524924A06C1B5A, 0dBFE24924A003A73B;
	cvt.rn.f32.f64 	%f2256, %fd22;
	ld.global.u16 	%rs48, [%rd3];
	cvt.rn.f64.u16 	%fd23, %rs48;
	fma.rn.f64 	%fd24, %fd23, 0d3F524924A06C1B5A, 0dBFE24924A003A73B;
	cvt.rn.f32.f64 	%f2257, %fd24;
	ld.global.f32 	%f2258, [yuv2rgb_REC_2020_NCL];
	ld.global.f32 	%f2259, [yuv2rgb_REC_2020_NCL+4];
	mul.f32 	%f2260, %f2259, %f2256;
	fma.rn.f32 	%f2261, %f2258, %f2255, %f2260;
	ld.global.f32 	%f2262, [yuv2rgb_REC_2020_NCL+8];
	fma.rn.f32 	%f226, %f2262, %f2257, %f2261;
	ld.global.f32 	%f2263, [yuv2rgb_REC_2020_NCL+12];
	ld.global.f32 	%f2264, [yuv2rgb_REC_2020_NCL+16];
	mul.f32 	%f2265, %f2264, %f2256;
	fma.rn.f32 	%f2266, %f2263, %f2255, %f2265;
	ld.global.f32 	%f2267, [yuv2rgb_REC_2020_NCL+20];
	fma.rn.f32 	%f227, %f2267, %f2257, %f2266;
	ld.global.f32 	%f2268, [yuv2rgb_REC_2020_NCL+24];
	ld.global.f32 	%f2269, [yuv2rgb_REC_2020_NCL+28];
	mul.f32 	%f2270, %f2269, %f2256;
	fma.rn.f32 	%f2271, %f2268, %f2255, %f2270;
	ld.global.f32 	%f2272, [yuv2rgb_REC_2020_NCL+32];
	fma.rn.f32 	%f228, %f2272, %f2257, %f2271;
	setp.leu.f32 	%p427, %f226, 0f00000000;
	mov.f32 	%f2943, 0f00000000;
	@%p427 bra 	$L__BB1_205;
	ld.global.f32 	%f2274, [ST2084_M2];
	rcp.rn.f32 	%f2275, %f2274;
	abs.f32 	%f230, %f226;
	setp.eq.f32 	%p428, %f226, 0f3F800000;
	setp.eq.f32 	%p429, %f2275, 0f00000000;
	or.pred  	%p430, %p428, %p429;
	mov.f32 	%f2941, 0f3F800000;
	@%p430 bra 	$L__BB1_196;
	setp.num.f32 	%p431, %f230, %f230;
	abs.f32 	%f2276, %f2275;
	setp.num.f32 	%p432, %f2276, %f2276;
	and.pred  	%p433, %p431, %p432;
	@%p433 bra 	$L__BB1_194;
	add.rn.f32 	%f2941, %f226, %f2275;
	bra.uni 	$L__BB1_196;
$L__BB1_194:
	setp.lt.f32 	%p434, %f230, 0f00800000;
	mul.f32 	%f2278, %f230, 0f4B800000;
	selp.f32 	%f2279, %f2278, %f230, %p434;
	mov.b32 	%r381, %f2279;
	add.s32 	%r382, %r381, -1060439283;
	and.b32  	%r383, %r382, -8388608;
	sub.s32 	%r384, %r381, %r383;
	mov.b32 	%f2280, %r384;
	cvt.rn.f32.s32 	%f2281, %r383;
	selp.f32 	%f2282, 0fC1C00000, 0f00000000, %p434;
	fma.rn.f32 	%f2283, %f2281, 0f34000000, %f2282;
	add.f32 	%f2284, %f2280, 0fBF800000;
	add.f32 	%f2285, %f2280, 0f3F800000;
	rcp.approx.ftz.f32 	%f2286, %f2285;
	add.f32 	%f2287, %f2284, %f2284;
	mul.f32 	%f2288, %f2287, %f2286;
	mul.f32 	%f2289, %f2288, %f2288;
	neg.f32 	%f2290, %f2288;
	sub.f32 	%f2291, %f2284, %f2288;
	add.f32 	%f2292, %f2291, %f2291;
	fma.rn.f32 	%f2293, %f2290, %f2284, %f2292;
	mul.rn.f32 	%f2294, %f2286, %f2293;
	fma.rn.f32 	%f2295, %f2289, 0f3A2C32E4, 0f3B52E7DB;
	fma.rn.f32 	%f2296, %f2295, %f2289, 0f3C93BB73;
	fma.rn.f32 	%f2297, %f2296, %f2289, 0f3DF6384F;
	mul.rn.f32 	%f2298, %f2297, %f2289;
	fma.rn.f32 	%f2299, %f2288, 0f3FB8AA3B, %f2283;
	mul.f32 	%f2300, %f2298, 0f40400000;
	sub.f32 	%f2301, %f2283, %f2299;
	fma.rn.f32 	%f2302, %f2288, 0f3FB8AA3B, %f2301;
	fma.rn.f32 	%f2303, %f2294, 0f3FB8AA3B, %f2302;
	fma.rn.f32 	%f2304, %f2288, 0f32A55E34, %f2303;
	fma.rn.f32 	%f2305, %f2300, %f2294, %f2304;
	fma.rn.f32 	%f2306, %f2298, %f2288, %f2305;
	add.rn.f32 	%f2307, %f2299, %f2306;
	mul.rn.f32 	%f2308, %f2307, %f2275;
	cvt.rni.f32.f32 	%f2309, %f2308;
	sub.f32 	%f2310, %f2308, %f2309;
	neg.f32 	%f2311, %f2308;
	fma.rn.f32 	%f2312, %f2307, %f2275, %f2311;
	neg.f32 	%f2313, %f2299;
	add.rn.f32 	%f2314, %f2307, %f2313;
	neg.f32 	%f2315, %f2314;
	add.rn.f32 	%f2316, %f2306, %f2315;
	fma.rn.f32 	%f2317, %f2316, %f2275, %f2312;
	add.f32 	%f2318, %f2310, %f2317;
	setp.gt.f32 	%p435, %f2309, 0f00000000;
	selp.b32 	%r385, 0, -2097152000, %p435;
	setp.neu.f32 	%p436, %f230, 0f7F800000;
	setp.lt.f32 	%p437, %f2308, 0f00000000;
	selp.f32 	%f2319, 0f00000000, 0f7F800000, %p437;
	abs.f32 	%f2320, %f2308;
	setp.gt.f32 	%p438, %f2320, 0f43180000;
	cvt.rzi.s32.f32 	%r386, %f2309;
	shl.b32 	%r387, %r386, 23;
	sub.s32 	%r388, %r387, %r385;
	mov.b32 	%f2321, %r388;
	add.s32 	%r389, %r385, 2130706432;
	mov.b32 	%f2322, %r389;
	fma.rn.f32 	%f2323, %f2318, 0f391FCB8E, 0f3AAF85ED;
	fma.rn.f32 	%f2324, %f2323, %f2318, 0f3C1D9856;
	fma.rn.f32 	%f2325, %f2324, %f2318, 0f3D6357BB;
	fma.rn.f32 	%f2326, %f2325, %f2318, 0f3E75FDEC;
	fma.rn.f32 	%f2327, %f2326, %f2318, 0f3F317218;
	fma.rn.f32 	%f2328, %f2327, %f2318, 0f3F800000;
	mul.f32 	%f2329, %f2328, %f2322;
	mul.f32 	%f2330, %f2329, %f2321;
	selp.f32 	%f2941, %f2319, %f2330, %p438;
	@%p436 bra 	$L__BB1_196;
	mul.f32 	%f2331, %f2275, 0f3F000000;
	cvt.rzi.f32.f32 	%f2332, %f2331;
	add.f32 	%f2333, %f2332, %f2332;
	sub.f32 	%f2334, %f2275, %f2333;
	abs.f32 	%f2335, %f2334;
	setp.neu.f32 	%p439, %f2335, 0f3F800000;
	add.f32 	%f2336, %f226, %f226;
	mov.b32 	%r390, %f2336;
	setp.lt.f32 	%p440, %f2275, 0f00000000;
	xor.b32  	%r391, %r390, 2139095040;
	selp.b32 	%r392, %r391, %r390, %p440;
	and.b32  	%r393, %r392, 2147483647;
	selp.b32 	%r394, %r393, %r392, %p439;
	mov.b32 	%f2941, %r394;
$L__BB1_196:
	ld.global.f32 	%f2338, [ST2084_C1];
	sub.f32 	%f2339, %f2941, %f2338;
	max.f32 	%f2340, %f2339, 0f00000000;
	ld.global.f32 	%f2341, [ST2084_C2];
	ld.global.f32 	%f2342, [ST2084_C3];
	mul.f32 	%f2343, %f2941, %f2342;
	sub.f32 	%f2344, %f2341, %f2343;
	max.f32 	%f2345, %f2344, 0f00800000;
	div.rn.f32 	%f235, %f2340, %f2345;
	ld.global.f32 	%f2346, [ST2084_M1];
	rcp.rn.f32 	%f2347, %f2346;
	mul.f32 	%f2348, %f2347, 0f3F000000;
	cvt.rzi.f32.f32 	%f2349, %f2348;
	add.f32 	%f2350, %f2349, %f2349;
	sub.f32 	%f2351, %f2347, %f2350;
	abs.f32 	%f237, %f2351;
	abs.f32 	%f238, %f235;
	setp.lt.f32 	%p441, %f238, 0f00800000;
	mul.f32 	%f2352, %f238, 0f4B800000;
	selp.f32 	%f2353, %f2352, %f238, %p441;
	selp.f32 	%f2354, 0fC1C00000, 0f00000000, %p441;
	mov.b32 	%r395, %f2353;
	add.s32 	%r396, %r395, -1060439283;
	and.b32  	%r397, %r396, -8388608;
	sub.s32 	%r398, %r395, %r397;
	mov.b32 	%f2355, %r398;
	cvt.rn.f32.s32 	%f2356, %r397;
	fma.rn.f32 	%f2357, %f2356, 0f34000000, %f2354;
	add.f32 	%f2358, %f2355, 0fBF800000;
	add.f32 	%f2359, %f2355, 0f3F800000;
	rcp.approx.ftz.f32 	%f2360, %f2359;
	add.f32 	%f2361, %f2358, %f2358;
	mul.f32 	%f2362, %f2361, %f2360;
	mul.f32 	%f2363, %f2362, %f2362;
	sub.f32 	%f2364, %f2358, %f2362;
	add.f32 	%f2365, %f2364, %f2364;
	neg.f32 	%f2366, %f2362;
	fma.rn.f32 	%f2367, %f2366, %f2358, %f2365;
	mul.rn.f32 	%f2368, %f2360, %f2367;
	fma.rn.f32 	%f2369, %f2363, 0f3A2C32E4, 0f3B52E7DB;
	fma.rn.f32 	%f2370, %f2369, %f2363, 0f3C93BB73;
	fma.rn.f32 	%f2371, %f2370, %f2363, 0f3DF6384F;
	mul.rn.f32 	%f2372, %f2371, %f2363;
	fma.rn.f32 	%f2373, %f2362, 0f3FB8AA3B, %f2357;
	sub.f32 	%f2374, %f2357, %f2373;
	fma.rn.f32 	%f2375, %f2362, 0f3FB8AA3B, %f2374;
	fma.rn.f32 	%f2376, %f2368, 0f3FB8AA3B, %f2375;
	fma.rn.f32 	%f2377, %f2362, 0f32A55E34, %f2376;
	mul.f32 	%f2378, %f2372, 0f40400000;
	fma.rn.f32 	%f2379, %f2378, %f2368, %f2377;
	fma.rn.f32 	%f2380, %f2372, %f2362, %f2379;
	add.rn.f32 	%f2381, %f2373, %f2380;
	neg.f32 	%f2382, %f2373;
	add.rn.f32 	%f2383, %f2381, %f2382;
	neg.f32 	%f2384, %f2383;
	add.rn.f32 	%f2385, %f2380, %f2384;
	mul.rn.f32 	%f2386, %f2381, %f2347;
	neg.f32 	%f2387, %f2386;
	fma.rn.f32 	%f2388, %f2381, %f2347, %f2387;
	fma.rn.f32 	%f2389, %f2385, %f2347, %f2388;
	cvt.rni.f32.f32 	%f2390, %f2386;
	sub.f32 	%f2391, %f2386, %f2390;
	add.f32 	%f2392, %f2391, %f2389;
	fma.rn.f32 	%f2393, %f2392, 0f391FCB8E, 0f3AAF85ED;
	fma.rn.f32 	%f2394, %f2393, %f2392, 0f3C1D9856;
	fma.rn.f32 	%f2395, %f2394, %f2392, 0f3D6357BB;
	fma.rn.f32 	%f2396, %f2395, %f2392, 0f3E75FDEC;
	fma.rn.f32 	%f2397, %f2396, %f2392, 0f3F317218;
	fma.rn.f32 	%f2398, %f2397, %f2392, 0f3F800000;
	cvt.rzi.s32.f32 	%r399, %f2390;
	setp.gt.f32 	%p442, %f2390, 0f00000000;
	selp.b32 	%r400, 0, -2097152000, %p442;
	add.s32 	%r401, %r400, 2130706432;
	mov.b32 	%f2399, %r401;
	mul.f32 	%f2400, %f2398, %f2399;
	shl.b32 	%r402, %r399, 23;
	sub.s32 	%r403, %r402, %r400;
	mov.b32 	%f2401, %r403;
	mul.f32 	%f2402, %f2400, %f2401;
	abs.f32 	%f2403, %f2386;
	setp.gt.f32 	%p443, %f2403, 0f43180000;
	setp.lt.f32 	%p444, %f2386, 0f00000000;
	selp.f32 	%f2404, 0f00000000, 0f7F800000, %p444;
	selp.f32 	%f239, %f2404, %f2402, %p443;
	setp.eq.f32 	%p445, %f235, 0f3F800000;
	setp.eq.f32 	%p446, %f2347, 0f00000000;
	or.pred  	%p447, %p445, %p446;
	mov.f32 	%f2942, 0f3F800000;
	@%p447 bra 	$L__BB1_204;
	setp.num.f32 	%p448, %f238, %f238;
	abs.f32 	%f2405, %f2347;
	setp.num.f32 	%p449, %f2405, %f2405;
	and.pred  	%p450, %p448, %p449;
	@%p450 bra 	$L__BB1_199;
	add.rn.f32 	%f2942, %f235, %f2347;
	bra.uni 	$L__BB1_204;
$L__BB1_199:
	setp.neu.f32 	%p451, %f235, 0f00000000;
	setp.neu.f32 	%p452, %f238, 0f7F800000;
	and.pred  	%p453, %p451, %p452;
	@%p453 bra 	$L__BB1_201;
	setp.neu.f32 	%p460, %f237, 0f3F800000;
	add.f32 	%f2410, %f235, %f235;
	mov.b32 	%r404, %f2410;
	setp.lt.f32 	%p461, %f2347, 0f00000000;
	xor.b32  	%r405, %r404, 2139095040;
	selp.b32 	%r406, %r405, %r404, %p461;
	and.b32  	%r407, %r406, 2147483647;
	selp.b32 	%r408, %r407, %r406, %p460;
	mov.b32 	%f2942, %r408;
	bra.uni 	$L__BB1_204;
$L__BB1_201:
	setp.eq.f32 	%p454, %f235, 0fBF800000;
	setp.eq.f32 	%p455, %f2405, 0f7F800000;
	and.pred  	%p456, %p454, %p455;
	@%p456 bra 	$L__BB1_204;
	setp.geu.f32 	%p457, %f235, 0f00000000;
	mov.f32 	%f2942, %f239;
	@%p457 bra 	$L__BB1_204;
	setp.neu.f32 	%p458, %f237, 0f3F800000;
	neg.f32 	%f2407, %f239;
	selp.f32 	%f2408, %f239, %f2407, %p458;
	cvt.rmi.f32.f32 	%f2409, %f2347;
	setp.neu.f32 	%p459, %f2347, %f2409;
	selp.f32 	%f2942, 0f7FFFFFFF, %f2408, %p459;
$L__BB1_204:
	mul.f32 	%f2943, %f2942, 0f42C80000;
$L__BB1_205:
	setp.leu.f32 	%p462, %f227, 0f00000000;
	mov.f32 	%f2946, 0f00000000;
	@%p462 bra 	$L__BB1_220;
	ld.global.f32 	%f2413, [ST2084_M2];
	rcp.rn.f32 	%f2414, %f2413;
	abs.f32 	%f248, %f227;
	setp.eq.f32 	%p463, %f227, 0f3F800000;
	setp.eq.f32 	%p464, %f2414, 0f00000000;
	or.pred  	%p465, %p463, %p464;
	mov.f32 	%f2944, 0f3F800000;
	@%p465 bra 	$L__BB1_211;
	setp.num.f32 	%p466, %f248, %f248;
	abs.f32 	%f2415, %f2414;
	setp.num.f32 	%p467, %f2415, %f2415;
	and.pred  	%p468, %p466, %p467;
	@%p468 bra 	$L__BB1_209;
	add.rn.f32 	%f2944, %f227, %f2414;
	bra.uni 	$L__BB1_211;
$L__BB1_209:
	setp.lt.f32 	%p469, %f248, 0f00800000;
	mul.f32 	%f2417, %f248, 0f4B800000;
	selp.f32 	%f2418, %f2417, %f248, %p469;
	mov.b32 	%r409, %f2418;
	add.s32 	%r410, %r409, -1060439283;
	and.b32  	%r411, %r410, -8388608;
	sub.s32 	%r412, %r409, %r411;
	mov.b32 	%f2419, %r412;
	cvt.rn.f32.s32 	%f2420, %r411;
	selp.f32 	%f2421, 0fC1C00000, 0f00000000, %p469;
	fma.rn.f32 	%f2422, %f2420, 0f34000000, %f2421;
	add.f32 	%f2423, %f2419, 0fBF800000;
	add.f32 	%f2424, %f2419, 0f3F800000;
	rcp.approx.ftz.f32 	%f2425, %f2424;
	add.f32 	%f2426, %f2423, %f2423;
	mul.f32 	%f2427, %f2426, %f2425;
	mul.f32 	%f2428, %f2427, %f2427;
	neg.f32 	%f2429, %f2427;
	sub.f32 	%f2430, %f2423, %f2427;
	add.f32 	%f2431, %f2430, %f2430;
	fma.rn.f32 	%f2432, %f2429, %f2423, %f2431;
	mul.rn.f32 	%f2433, %f2425, %f2432;
	fma.rn.f32 	%f2434, %f2428, 0f3A2C32E4, 0f3B52E7DB;
	fma.rn.f32 	%f2435, %f2434, %f2428, 0f3C93BB73;
	fma.rn.f32 	%f2436, %f2435, %f2428, 0f3DF6384F;
	mul.rn.f32 	%f2437, %f2436, %f2428;
	fma.rn.f32 	%f2438, %f2427, 0f3FB8AA3B, %f2422;
	mul.f32 	%f2439, %f2437, 0f40400000;
	sub.f32 	%f2440, %f2422, %f2438;
	fma.rn.f32 	%f2441, %f2427, 0f3FB8AA3B, %f2440;
	fma.rn.f32 	%f2442, %f2433, 0f3FB8AA3B, %f2441;
	fma.rn.f32 	%f2443, %f2427, 0f32A55E34, %f2442;
	fma.rn.f32 	%f2444, %f2439, %f2433, %f2443;
	fma.rn.f32 	%f2445, %f2437, %f2427, %f2444;
	add.rn.f32 	%f2446, %f2438, %f2445;
	mul.rn.f32 	%f2447, %f2446, %f2414;
	cvt.rni.f32.f32 	%f2448, %f2447;
	sub.f32 	%f2449, %f2447, %f2448;
	neg.f32 	%f2450, %f2447;
	fma.rn.f32 	%f2451, %f2446, %f2414, %f2450;
	neg.f32 	%f2452, %f2438;
	add.rn.f32 	%f2453, %f2446, %f2452;
	neg.f32 	%f2454, %f2453;
	add.rn.f32 	%f2455, %f2445, %f2454;
	fma.rn.f32 	%f2456, %f2455, %f2414, %f2451;
	add.f32 	%f2457, %f2449, %f2456;
	setp.gt.f32 	%p470, %f2448, 0f00000000;
	selp.b32 	%r413, 0, -2097152000, %p470;
	setp.neu.f32 	%p471, %f248, 0f7F800000;
	setp.lt.f32 	%p472, %f2447, 0f00000000;
	selp.f32 	%f2458, 0f00000000, 0f7F800000, %p472;
	abs.f32 	%f2459, %f2447;
	setp.gt.f32 	%p473, %f2459, 0f43180000;
	cvt.rzi.s32.f32 	%r414, %f2448;
	shl.b32 	%r415, %r414, 23;
	sub.s32 	%r416, %r415, %r413;
	mov.b32 	%f2460, %r416;
	add.s32 	%r417, %r413, 2130706432;
	mov.b32 	%f2461, %r417;
	fma.rn.f32 	%f2462, %f2457, 0f391FCB8E, 0f3AAF85ED;
	fma.rn.f32 	%f2463, %f2462, %f2457, 0f3C1D9856;
	fma.rn.f32 	%f2464, %f2463, %f2457, 0f3D6357BB;
	fma.rn.f32 	%f2465, %f2464, %f2457, 0f3E75FDEC;
	fma.rn.f32 	%f2466, %f2465, %f2457, 0f3F317218;
	fma.rn.f32 	%f2467, %f2466, %f2457, 0f3F800000;
	mul.f32 	%f2468, %f2467, %f2461;
	mul.f32 	%f2469, %f2468, %f2460;
	selp.f32 	%f2944, %f2458, %f2469, %p473;
	@%p471 bra 	$L__BB1_211;
	mul.f32 	%f2470, %f2414, 0f3F000000;
	cvt.rzi.f32.f32 	%f2471, %f2470;
	add.f32 	%f2472, %f2471, %f2471;
	sub.f32 	%f2473, %f2414, %f2472;
	abs.f32 	%f2474, %f2473;
	setp.neu.f32 	%p474, %f2474, 0f3F800000;
	add.f32 	%f2475, %f227, %f227;
	mov.b32 	%r418, %f2475;
	setp.lt.f32 	%p475, %f2414, 0f00000000;
	xor.b32  	%r419, %r418, 2139095040;
	selp.b32 	%r420, %r419, %r418, %p475;
	and.b32  	%r421, %r420, 2147483647;
	selp.b32 	%r422, %r421, %r420, %p474;
	mov.b32 	%f2944, %r422;
$L__BB1_211:
	ld.global.f32 	%f2477, [ST2084_C1];
	sub.f32 	%f2478, %f2944, %f2477;
	max.f32 	%f2479, %f2478, 0f00000000;
	ld.global.f32 	%f2480, [ST2084_C2];
	ld.global.f32 	%f2481, [ST2084_C3];
	mul.f32 	%f2482, %f2944, %f2481;
	sub.f32 	%f2483, %f2480, %f2482;
	max.f32 	%f2484, %f2483, 0f00800000;
	div.rn.f32 	%f253, %f2479, %f2484;
	ld.global.f32 	%f2485, [ST2084_M1];
	rcp.rn.f32 	%f2486, %f2485;
	mul.f32 	%f2487, %f2486, 0f3F000000;
	cvt.rzi.f32.f32 	%f2488, %f2487;
	add.f32 	%f2489, %f2488, %f2488;
	sub.f32 	%f2490, %f2486, %f2489;
	abs.f32 	%f255, %f2490;
	abs.f32 	%f256, %f253;
	setp.lt.f32 	%p476, %f256, 0f00800000;
	mul.f32 	%f2491, %f256, 0f4B800000;
	selp.f32 	%f2492, %f2491, %f256, %p476;
	selp.f32 	%f2493, 0fC1C00000, 0f00000000, %p476;
	mov.b32 	%r423, %f2492;
	add.s32 	%r424, %r423, -1060439283;
	and.b32  	%r425, %r424, -8388608;
	sub.s32 	%r426, %r423, %r425;
	mov.b32 	%f2494, %r426;
	cvt.rn.f32.s32 	%f2495, %r425;
	fma.rn.f32 	%f2496, %f2495, 0f34000000, %f2493;
	add.f32 	%f2497, %f2494, 0fBF800000;
	add.f32 	%f2498, %f2494, 0f3F800000;
	rcp.approx.ftz.f32 	%f2499, %f2498;
	add.f32 	%f2500, %f2497, %f2497;
	mul.f32 	%f2501, %f2500, %f2499;
	mul.f32 	%f2502, %f2501, %f2501;
	sub.f32 	%f2503, %f2497, %f2501;
	add.f32 	%f2504, %f2503, %f2503;
	neg.f32 	%f2505, %f2501;
	fma.rn.f32 	%f2506, %f2505, %f2497, %f2504;
	mul.rn.f32 	%f2507, %f2499, %f2506;
	fma.rn.f32 	%f2508, %f2502, 0f3A2C32E4, 0f3B52E7DB;
	fma.rn.f32 	%f2509, %f2508, %f2502, 0f3C93BB73;
	fma.rn.f32 	%f2510, %f2509, %f2502, 0f3DF6384F;
	mul.rn.f32 	%f2511, %f2510, %f2502;
	fma.rn.f32 	%f2512, %f2501, 0f3FB8AA3B, %f2496;
	sub.f32 	%f2513, %f2496, %f2512;
	fma.rn.f32 	%f2514, %f2501, 0f3FB8AA3B, %f2513;
	fma.rn.f32 	%f2515, %f2507, 0f3FB8AA3B, %f2514;
	fma.rn.f32 	%f2516, %f2501, 0f32A55E34, %f2515;
	mul.f32 	%f2517, %f2511, 0f40400000;
	fma.rn.f32 	%f2518, %f2517, %f2507, %f2516;
	fma.rn.f32 	%f2519, %f2511, %f2501, %f2518;
	add.rn.f32 	%f2520, %f2512, %f2519;
	neg.f32 	%f2521, %f2512;
	add.rn.f32 	%f2522, %f2520, %f2521;
	neg.f32 	%f2523, %f2522;
	add.rn.f32 	%f2524, %f2519, %f2523;
	mul.rn.f32 	%f2525, %f2520, %f2486;
	neg.f32 	%f2526, %f2525;
	fma.rn.f32 	%f2527, %f2520, %f2486, %f2526;
	fma.rn.f32 	%f2528, %f2524, %f2486, %f2527;
	cvt.rni.f32.f32 	%f2529, %f2525;
	sub.f32 	%f2530, %f2525, %f2529;
	add.f32 	%f2531, %f2530, %f2528;
	fma.rn.f32 	%f2532, %f2531, 0f391FCB8E, 0f3AAF85ED;
	fma.rn.f32 	%f2533, %f2532, %f2531, 0f3C1D9856;
	fma.rn.f32 	%f2534, %f2533, %f2531, 0f3D6357BB;
	fma.rn.f32 	%f2535, %f2534, %f2531, 0f3E75FDEC;
	fma.rn.f32 	%f2536, %f2535, %f2531, 0f3F317218;
	fma.rn.f32 	%f2537, %f2536, %f2531, 0f3F800000;
	cvt.rzi.s32.f32 	%r427, %f2529;
	setp.gt.f32 	%p477, %f2529, 0f00000000;
	selp.b32 	%r428, 0, -2097152000, %p477;
	add.s32 	%r429, %r428, 2130706432;
	mov.b32 	%f2538, %r429;
	mul.f32 	%f2539, %f2537, %f2538;
	shl.b32 	%r430, %r427, 23;
	sub.s32 	%r431, %r430, %r428;
	mov.b32 	%f2540, %r431;
	mul.f32 	%f2541, %f2539, %f2540;
	abs.f32 	%f2542, %f2525;
	setp.gt.f32 	%p478, %f2542, 0f43180000;
	setp.lt.f32 	%p479, %f2525, 0f00000000;
	selp.f32 	%f2543, 0f00000000, 0f7F800000, %p479;
	selp.f32 	%f257, %f2543, %f2541, %p478;
	setp.eq.f32 	%p480, %f253, 0f3F800000;
	setp.eq.f32 	%p481, %f2486, 0f00000000;
	or.pred  	%p482, %p480, %p481;
	mov.f32 	%f2945, 0f3F800000;
	@%p482 bra 	$L__BB1_219;
	setp.num.f32 	%p483, %f256, %f256;
	abs.f32 	%f2544, %f2486;
	setp.num.f32 	%p484, %f2544, %f2544;
	and.pred  	%p485, %p483, %p484;
	@%p485 bra 	$L__BB1_214;
	add.rn.f32 	%f2945, %f253, %f2486;
	bra.uni 	$L__BB1_219;
$L__BB1_214:
	setp.neu.f32 	%p486, %f253, 0f00000000;
	setp.neu.f32 	%p487, %f256, 0f7F800000;
	and.pred  	%p488, %p486, %p487;
	@%p488 bra 	$L__BB1_216;
	setp.neu.f32 	%p495, %f255, 0f3F800000;
	add.f32 	%f2549, %f253, %f253;
	mov.b32 	%r432, %f2549;
	setp.lt.f32 	%p496, %f2486, 0f00000000;
	xor.b32  	%r433, %r432, 2139095040;
	selp.b32 	%r434, %r433, %r432, %p496;
	and.b32  	%r435, %r434, 2147483647;
	selp.b32 	%r436, %r435, %r434, %p495;
	mov.b32 	%f2945, %r436;
	bra.uni 	$L__BB1_219;
$L__BB1_216:
	setp.eq.f32 	%p489, %f253, 0fBF800000;
	setp.eq.f32 	%p490, %f2544, 0f7F800000;
	and.pred  	%p491, %p489, %p490;
	@%p491 bra 	$L__BB1_219;
	setp.geu.f32 	%p492, %f253, 0f00000000;
	mov.f32 	%f2945, %f257;
	@%p492 bra 	$L__BB1_219;
	setp.neu.f32 	%p493, %f255, 0f3F800000;
	neg.f32 	%f2546, %f257;
	selp.f32 	%f2547, %f257, %f2546, %p493;
	cvt.rmi.f32.f32 	%f2548, %f2486;
	setp.neu.f32 	%p494, %f2486, %f2548;
	selp.f32 	%f2945, 0f7FFFFFFF, %f2547, %p494;
$L__BB1_219:
	mul.f32 	%f2946, %f2945, 0f42C80000;
$L__BB1_220:
	setp.leu.f32 	%p497, %f228, 0f00000000;
	mov.f32 	%f2949, 0f00000000;
	@%p497 bra 	$L__BB1_235;
	ld.global.f32 	%f2552, [ST2084_M2];
	rcp.rn.f32 	%f2553, %f2552;
	abs.f32 	%f266, %f228;
	setp.eq.f32 	%p498, %f228, 0f3F800000;
	setp.eq.f32 	%p499, %f2553, 0f00000000;
	or.pred  	%p500, %p498, %p499;
	mov.f32 	%f2947, 0f3F800000;
	@%p500 bra 	$L__BB1_226;
	setp.num.f32 	%p501, %f266, %f266;
	abs.f32 	%f2554, %f2553;
	setp.num.f32 	%p502, %f2554, %f2554;
	and.pred  	%p503, %p501, %p502;
	@%p503 bra 	$L__BB1_224;
	add.rn.f32 	%f2947, %f228, %f2553;
	bra.uni 	$L__BB1_226;
$L__BB1_224:
	setp.lt.f32 	%p504, %f266, 0f00800000;
	mul.f32 	%f2556, %f266, 0f4B800000;
	selp.f32 	%f2557, %f2556, %f266, %p504;
	mov.b32 	%r437, %f2557;
	add.s32 	%r438, %r437, -1060439283;
	and.b32  	%r439, %r438, -8388608;
	sub.s32 	%r440, %r437, %r439;
	mov.b32 	%f2558, %r440;
	cvt.rn.f32.s32 	%f2559, %r439;
	selp.f32 	%f2560, 0fC1C00000, 0f00000000, %p504;
	fma.rn.f32 	%f2561, %f2559, 0f34000000, %f2560;
	add.f32 	%f2562, %f2558, 0fBF800000;
	add.f32 	%f2563, %f2558, 0f3F800000;
	rcp.approx.ftz.f32 	%f2564, %f2563;
	add.f32 	%f2565, %f2562, %f2562;
	mul.f32 	%f2566, %f2565, %f2564;
	mul.f32 	%f2567, %f2566, %f2566;
	neg.f32 	%f2568, %f2566;
	sub.f32 	%f2569, %f2562, %f2566;
	add.f32 	%f2570, %f2569, %f2569;
	fma.rn.f32 	%f2571, %f2568, %f2562, %f2570;
	mul.rn.f32 	%f2572, %f2564, %f2571;
	fma.rn.f32 	%f2573, %f2567, 0f3A2C32E4, 0f3B52E7DB;
	fma.rn.f32 	%f2574, %f2573, %f2567, 0f3C93BB73;
	fma.rn.f32 	%f2575, %f2574, %f2567, 0f3DF6384F;
	mul.rn.f32 	%f2576, %f2575, %f2567;
	fma.rn.f32 	%f2577, %f2566, 0f3FB8AA3B, %f2561;
	mul.f32 	%f2578, %f2576, 0f40400000;
	sub.f32 	%f2579, %f2561, %f2577;
	fma.rn.f32 	%f2580, %f2566, 0f3FB8AA3B, %f2579;
	fma.rn.f32 	%f2581, %f2572, 0f3FB8AA3B, %f2580;
	fma.rn.f32 	%f2582, %f2566, 0f32A55E34, %f2581;
	fma.rn.f32 	%f2583, %f2578, %f2572, %f2582;
	fma.rn.f32 	%f2584, %f2576, %f2566, %f2583;
	add.rn.f32 	%f2585, %f2577, %f2584;
	mul.rn.f32 	%f2586, %f2585, %f2553;
	cvt.rni.f32.f32 	%f2587, %f2586;
	sub.f32 	%f2588, %f2586, %f2587;
	neg.f32 	%f2589, %f2586;
	fma.rn.f32 	%f2590, %f2585, %f2553, %f2589;
	neg.f32 	%f2591, %f2577;
	add.rn.f32 	%f2592, %f2585, %f2591;
	neg.f32 	%f2593, %f2592;
	add.rn.f32 	%f2594, %f2584, %f2593;
	fma.rn.f32 	%f2595, %f2594, %f2553, %f2590;
	add.f32 	%f2596, %f2588, %f2595;
	setp.gt.f32 	%p505, %f2587, 0f00000000;
	selp.b32 	%r441, 0, -2097152000, %p505;
	setp.neu.f32 	%p506, %f266, 0f7F800000;
	setp.lt.f32 	%p507, %f2586, 0f00000000;
	selp.f32 	%f2597, 0f00000000, 0f7F800000, %p507;
	abs.f32 	%f2598, %f2586;
	setp.gt.f32 	%p508, %f2598, 0f43180000;
	cvt.rzi.s32.f32 	%r442, %f2587;
	shl.b32 	%r443, %r442, 23;
	sub.s32 	%r444, %r443, %r441;
	mov.b32 	%f2599, %r444;
	add.s32 	%r445, %r441, 2130706432;
	mov.b32 	%f2600, %r445;
	fma.rn.f32 	%f2601, %f2596, 0f391FCB8E, 0f3AAF85ED;
	fma.rn.f32 	%f2602, %f2601, %f2596, 0f3C1D9856;
	fma.rn.f32 	%f2603, %f2602, %f2596, 0f3D6357BB;
	fma.rn.f32 	%f2604, %f2603, %f2596, 0f3E75FDEC;
	fma.rn.f32 	%f2605, %f2604, %f2596, 0f3F317218;
	fma.rn.f32 	%f2606, %f2605, %f2596, 0f3F800000;
	mul.f32 	%f2607, %f2606, %f2600;
	mul.f32 	%f2608, %f2607, %f2599;
	selp.f32 	%f2947, %f2597, %f2608, %p508;
	@%p506 bra 	$L__BB1_226;
	mul.f32 	%f2609, %f2553, 0f3F000000;
	cvt.rzi.f32.f32 	%f2610, %f2609;
	add.f32 	%f2611, %f2610, %f2610;
	sub.f32 	%f2612, %f2553, %f2611;
	abs.f32 	%f2613, %f2612;
	setp.neu.f32 	%p509, %f2613, 0f3F800000;
	add.f32 	%f2614, %f228, %f228;
	mov.b32 	%r446, %f2614;
	setp.lt.f32 	%p510, %f2553, 0f00000000;
	xor.b32  	%r447, %r446, 2139095040;
	selp.b32 	%r448, %r447, %r446, %p510;
	and.b32  	%r449, %r448, 2147483647;
	selp.b32 	%r450, %r449, %r448, %p509;
	mov.b32 	%f2947, %r450;
$L__BB1_226:
	ld.global.f32 	%f2616, [ST2084_C1];
	sub.f32 	%f2617, %f2947, %f2616;
	max.f32 	%f2618, %f2617, 0f00000000;
	ld.global.f32 	%f2619, [ST2084_C2];
	ld.global.f32 	%f2620, [ST2084_C3];
	mul.f32 	%f2621, %f2947, %f2620;
	sub.f32 	%f2622, %f2619, %f2621;
	max.f32 	%f2623, %f2622, 0f00800000;
	div.rn.f32 	%f271, %f2618, %f2623;
	ld.global.f32 	%f2624, [ST2084_M1];
	rcp.rn.f32 	%f2625, %f2624;
	mul.f32 	%f2626, %f2625, 0f3F000000;
	cvt.rzi.f32.f32 	%f2627, %f2626;
	add.f32 	%f2628, %f2627, %f2627;
	sub.f32 	%f2629, %f2625, %f2628;
	abs.f32 	%f273, %f2629;
	abs.f32 	%f274, %f271;
	setp.lt.f32 	%p511, %f274, 0f00800000;
	mul.f32 	%f2630, %f274, 0f4B800000;
	selp.f32 	%f2631, %f2630, %f274, %p511;
	selp.f32 	%f2632, 0fC1C00000, 0f00000000, %p511;
	mov.b32 	%r451, %f2631;
	add.s32 	%r452, %r451, -1060439283;
	and.b32  	%r453, %r452, -8388608;
	sub.s32 	%r454, %r451, %r453;
	mov.b32 	%f2633, %r454;
	cvt.rn.f32.s32 	%f2634, %r453;
	fma.rn.f32 	%f2635, %f2634, 0f34000000, %f2632;
	add.f32 	%f2636, %f2633, 0fBF800000;
	add.f32 	%f2637, %f2633, 0f3F800000;
	rcp.approx.ftz.f32 	%f2638, %f2637;
	add.f32 	%f2639, %f2636, %f2636;
	mul.f32 	%f2640, %f2639, %f2638;
	mul.f32 	%f2641, %f2640, %f2640;
	sub.f32 	%f2642, %f2636, %f2640;
	add.f32 	%f2643, %f2642, %f2642;
	neg.f32 	%f2644, %f2640;
	fma.rn.f32 	%f2645, %f2644, %f2636, %f2643;
	mul.rn.f32 	%f2646, %f2638, %f2645;
	fma.rn.f32 	%f2647, %f2641, 0f3A2C32E4, 0f3B52E7DB;
	fma.rn.f32 	%f2648, %f2647, %f2641, 0f3C93BB73;
	fma.rn.f32 	%f2649, %f2648, %f2641, 0f3DF6384F;
	mul.rn.f32 	%f2650, %f2649, %f2641;
	fma.rn.f32 	%f2651, %f2640, 0f3FB8AA3B, %f2635;
	sub.f32 	%f2652, %f2635, %f2651;
	fma.rn.f32 	%f2653, %f2640, 0f3FB8AA3B, %f2652;
	fma.rn.f32 	%f2654, %f2646, 0f3FB8AA3B, %f2653;
	fma.rn.f32 	%f2655, %f2640, 0f32A55E34, %f2654;
	mul.f32 	%f2656, %f2650, 0f40400000;
	fma.rn.f32 	%f2657, %f2656, %f2646, %f2655;
	fma.rn.f32 	%f2658, %f2650, %f2640, %f2657;
	add.rn.f32 	%f2659, %f2651, %f2658;
	neg.f32 	%f2660, %f2651;
	add.rn.f32 	%f2661, %f2659, %f2660;
	neg.f32 	%f2662, %f2661;
	add.rn.f32 	%f2663, %f2658, %f2662;
	mul.rn.f32 	%f2664, %f2659, %f2625;
	neg.f32 	%f2665, %f2664;
	fma.rn.f32 	%f2666, %f2659, %f2625, %f2665;
	fma.rn.f32 	%f2667, %f2663, %f2625, %f2666;
	cvt.rni.f32.f32 	%f2668, %f2664;
	sub.f32 	%f2669, %f2664, %f2668;
	add.f32 	%f2670, %f2669, %f2667;
	fma.rn.f32 	%f2671, %f2670, 0f391FCB8E, 0f3AAF85ED;
	fma.rn.f32 	%f2672, %f2671, %f2670, 0f3C1D9856;
	fma.rn.f32 	%f2673, %f2672, %f2670, 0f3D6357BB;
	fma.rn.f32 	%f2674, %f2673, %f2670, 0f3E75FDEC;
	fma.rn.f32 	%f2675, %f2674, %f2670, 0f3F317218;
	fma.rn.f32 	%f2676, %f2675, %f2670, 0f3F800000;
	cvt.rzi.s32.f32 	%r455, %f2668;
	setp.gt.f32 	%p512, %f2668, 0f00000000;
	selp.b32 	%r456, 0, -2097152000, %p512;
	add.s32 	%r457, %r456, 2130706432;
	mov.b32 	%f2677, %r457;
	mul.f32 	%f2678, %f2676, %f2677;
	shl.b32 	%r458, %r455, 23;
	sub.s32 	%r459, %r458, %r456;
	mov.b32 	%f2679, %r459;
	mul.f32 	%f2680, %f2678, %f2679;
	abs.f32 	%f2681, %f2664;
	setp.gt.f32 	%p513, %f2681, 0f43180000;
	setp.lt.f32 	%p514, %f2664, 0f00000000;
	selp.f32 	%f2682, 0f00000000, 0f7F800000, %p514;
	selp.f32 	%f275, %f2682, %f2680, %p513;
	setp.eq.f32 	%p515, %f271, 0f3F800000;
	setp.eq.f32 	%p516, %f2625, 0f00000000;
	or.pred  	%p517, %p515, %p516;
	mov.f32 	%f2948, 0f3F800000;
	@%p517 bra 	$L__BB1_234;
	setp.num.f32 	%p518, %f274, %f274;
	abs.f32 	%f2683, %f2625;
	setp.num.f32 	%p519, %f2683, %f2683;
	and.pred  	%p520, %p518, %p519;
	@%p520 bra 	$L__BB1_229;
	add.rn.f32 	%f2948, %f271, %f2625;
	bra.uni 	$L__BB1_234;
$L__BB1_229:
	setp.neu.f32 	%p521, %f271, 0f00000000;
	setp.neu.f32 	%p522, %f274, 0f7F800000;
	and.pred  	%p523, %p521, %p522;
	@%p523 bra 	$L__BB1_231;
	setp.neu.f32 	%p530, %f273, 0f3F800000;
	add.f32 	%f2688, %f271, %f271;
	mov.b32 	%r460, %f2688;
	setp.lt.f32 	%p531, %f2625, 0f00000000;
	xor.b32  	%r461, %r460, 2139095040;
	selp.b32 	%r462, %r461, %r460, %p531;
	and.b32  	%r463, %r462, 2147483647;
	selp.b32 	%r464, %r463, %r462, %p530;
	mov.b32 	%f2948, %r464;
	bra.uni 	$L__BB1_234;
$L__BB1_231:
	setp.eq.f32 	%p524, %f271, 0fBF800000;
	setp.eq.f32 	%p525, %f2683, 0f7F800000;
	and.pred  	%p526, %p524, %p525;
	@%p526 bra 	$L__BB1_234;
	setp.geu.f32 	%p527, %f271, 0f00000000;
	mov.f32 	%f2948, %f275;
	@%p527 bra 	$L__BB1_234;
	setp.neu.f32 	%p528, %f273, 0f3F800000;
	neg.f32 	%f2685, %f275;
	selp.f32 	%f2686, %f275, %f2685, %p528;
	cvt.rmi.f32.f32 	%f2687, %f2625;
	setp.neu.f32 	%p529, %f2625, %f2687;
	selp.f32 	%f2948, 0f7FFFFFFF, %f2686, %p529;
$L__BB1_234:
	mul.f32 	%f2949, %f2948, 0f42C80000;
$L__BB1_235:
	ld.global.f32 	%f2690, [gamutMa];
	ld.global.f32 	%f2691, [gamutMa+4];
	mul.f32 	%f2692, %f2946, %f2691;
	fma.rn.f32 	%f2693, %f2943, %f2690, %f2692;
	ld.global.f32 	%f2694, [gamutMa+8];
	fma.rn.f32 	%f283, %f2949, %f2694, %f2693;
	ld.global.f32 	%f2695, [gamutMa+12];
	ld.global.f32 	%f2696, [gamutMa+16];
	mul.f32 	%f2697, %f2946, %f2696;
	fma.rn.f32 	%f2698, %f2943, %f2695, %f2697;
	ld.global.f32 	%f2699, [gamutMa+20];
	fma.rn.f32 	%f284, %f2949, %f2699, %f2698;
	ld.global.f32 	%f2700, [gamutMa+24];
	ld.global.f32 	%f2701, [gamutMa+28];
	mul.f32 	%f2702, %f2946, %f2701;
	fma.rn.f32 	%f2703, %f2943, %f2700, %f2702;
	ld.global.f32 	%f2704, [gamutMa+32];
	fma.rn.f32 	%f285, %f2949, %f2704, %f2703;
	setp.lt.f32 	%p532, %f283, 0f00000000;
	mov.f32 	%f2950, 0f00000000;
	@%p532 bra 	$L__BB1_241;
	abs.f32 	%f286, %f283;
	setp.eq.f32 	%p533, %f283, 0f3F800000;
	mov.f32 	%f2950, 0f3F800000;
	@%p533 bra 	$L__BB1_241;
	setp.num.f32 	%p534, %f286, %f286;
	@%p534 bra 	$L__BB1_239;
	mov.f32 	%f2761, 0f3ED55555;
	add.rn.f32 	%f2950, %f283, %f2761;
	bra.uni 	$L__BB1_241;
$L__BB1_239:
	setp.lt.f32 	%p535, %f286, 0f00800000;
	mul.f32 	%f2706, %f286, 0f4B800000;
	selp.f32 	%f2707, %f2706, %f286, %p535;
	mov.b32 	%r465, %f2707;
	add.s32 	%r466, %r465, -1060439283;
	and.b32  	%r467, %r466, -8388608;
	sub.s32 	%r468, %r465, %r467;
	mov.b32 	%f2708, %r468;
	cvt.rn.f32.s32 	%f2709, %r467;
	selp.f32 	%f2710, 0fC1C00000, 0f00000000, %p535;
	fma.rn.f32 	%f2711, %f2709, 0f34000000, %f2710;
	add.f32 	%f2712, %f2708, 0fBF800000;
	add.f32 	%f2713, %f2708, 0f3F800000;
	rcp.approx.ftz.f32 	%f2714, %f2713;
	add.f32 	%f2715, %f2712, %f2712;
	mul.f32 	%f2716, %f2715, %f2714;
	mul.f32 	%f2717, %f2716, %f2716;
	neg.f32 	%f2718, %f2716;
	sub.f32 	%f2719, %f2712, %f2716;
	add.f32 	%f2720, %f2719, %f2719;
	fma.rn.f32 	%f2721, %f2718, %f2712, %f2720;
	mul.rn.f32 	%f2722, %f2714, %f2721;
	fma.rn.f32 	%f2723, %f2717, 0f3A2C32E4, 0f3B52E7DB;
	fma.rn.f32 	%f2724, %f2723, %f2717, 0f3C93BB73;
	fma.rn.f32 	%f2725, %f2724, %f2717, 0f3DF6384F;
	mul.rn.f32 	%f2726, %f2725, %f2717;
	fma.rn.f32 	%f2727, %f2716, 0f3FB8AA3B, %f2711;
	mul.f32 	%f2728, %f2726, 0f40400000;
	sub.f32 	%f2729, %f2711, %f2727;
	fma.rn.f32 	%f2730, %f2716, 0f3FB8AA3B, %f2729;
	fma.rn.f32 	%f2731, %f2722, 0f3FB8AA3B, %f2730;
	fma.rn.f32 	%f2732, %f2716, 0f32A55E34, %f2731;
	fma.rn.f32 	%f2733, %f2728, %f2722, %f2732;
	fma.rn.f32 	%f2734, %f2726, %f2716, %f2733;
	add.rn.f32 	%f2735, %f2727, %f2734;
	mov.f32 	%f2736, 0f3ED55555;
	mul.rn.f32 	%f2737, %f2735, %f2736;
	cvt.rni.f32.f32 	%f2738, %f2737;
	sub.f32 	%f2739, %f2737, %f2738;
	neg.f32 	%f2740, %f2737;
	fma.rn.f32 	%f2741, %f2735, 0f3ED55555, %f2740;
	neg.f32 	%f2742, %f2727;
	add.rn.f32 	%f2743, %f2735, %f2742;
	neg.f32 	%f2744, %f2743;
	add.rn.f32 	%f2745, %f2734, %f2744;
	fma.rn.f32 	%f2746, %f2745, 0f3ED55555, %f2741;
	add.f32 	%f2747, %f2739, %f2746;
	setp.gt.f32 	%p536, %f2738, 0f00000000;
	selp.b32 	%r469, 0, -2097152000, %p536;
	setp.neu.f32 	%p537, %f283, 0f00000000;
	setp.neu.f32 	%p538, %f286, 0f7F800000;
	setp.lt.f32 	%p539, %f2737, 0f00000000;
	selp.f32 	%f2748, 0f00000000, 0f7F800000, %p539;
	abs.f32 	%f2749, %f2737;
	setp.gt.f32 	%p540, %f2749, 0f43180000;
	cvt.rzi.s32.f32 	%r470, %f2738;
	shl.b32 	%r471, %r470, 23;
	sub.s32 	%r472, %r471, %r469;
	mov.b32 	%f2750, %r472;
	add.s32 	%r473, %r469, 2130706432;
	mov.b32 	%f2751, %r473;
	fma.rn.f32 	%f2752, %f2747, 0f391FCB8E, 0f3AAF85ED;
	fma.rn.f32 	%f2753, %f2752, %f2747, 0f3C1D9856;
	fma.rn.f32 	%f2754, %f2753, %f2747, 0f3D6357BB;
	fma.rn.f32 	%f2755, %f2754, %f2747, 0f3E75FDEC;
	fma.rn.f32 	%f2756, %f2755, %f2747, 0f3F317218;
	fma.rn.f32 	%f2757, %f2756, %f2747, 0f3F800000;
	mul.f32 	%f2758, %f2757, %f2751;
	mul.f32 	%f2759, %f2758, %f2750;
	selp.f32 	%f2950, %f2748, %f2759, %p540;
	and.pred  	%p541, %p537, %p538;
	@%p541 bra 	$L__BB1_241;
	add.f32 	%f2760, %f283, %f283;
	mov.b32 	%r474, %f2760;
	and.b32  	%r475, %r474, 2147483647;
	mov.b32 	%f2950, %r475;
$L__BB1_241:
	setp.lt.f32 	%p542, %f284, 0f00000000;
	mov.f32 	%f2951, 0f00000000;
	@%p542 bra 	$L__BB1_247;
	abs.f32 	%f291, %f284;
	setp.eq.f32 	%p543, %f284, 0f3F800000;
	mov.f32 	%f2951, 0f3F800000;
	@%p543 bra 	$L__BB1_247;
	setp.num.f32 	%p544, %f291, %f291;
	@%p544 bra 	$L__BB1_245;
	mov.f32 	%f2819, 0f3ED55555;
	add.rn.f32 	%f2951, %f284, %f2819;
	bra.uni 	$L__BB1_247;
$L__BB1_245:
	setp.lt.f32 	%p545, %f291, 0f00800000;
	mul.f32 	%f2764, %f291, 0f4B800000;
	selp.f32 	%f2765, %f2764, %f291, %p545;
	mov.b32 	%r476, %f2765;
	add.s32 	%r477, %r476, -1060439283;
	and.b32  	%r478, %r477, -8388608;
	sub.s32 	%r479, %r476, %r478;
	mov.b32 	%f2766, %r479;
	cvt.rn.f32.s32 	%f2767, %r478;
	selp.f32 	%f2768, 0fC1C00000, 0f00000000, %p545;
	fma.rn.f32 	%f2769, %f2767, 0f34000000, %f2768;
	add.f32 	%f2770, %f2766, 0fBF800000;
	add.f32 	%f2771, %f2766, 0f3F800000;
	rcp.approx.ftz.f32 	%f2772, %f2771;
	add.f32 	%f2773, %f2770, %f2770;
	mul.f32 	%f2774, %f2773, %f2772;
	mul.f32 	%f2775, %f2774, %f2774;
	neg.f32 	%f2776, %f2774;
	sub.f32 	%f2777, %f2770, %f2774;
	add.f32 	%f2778, %f2777, %f2777;
	fma.rn.f32 	%f2779, %f2776, %f2770, %f2778;
	mul.rn.f32 	%f2780, %f2772, %f2779;
	fma.rn.f32 	%f2781, %f2775, 0f3A2C32E4, 0f3B52E7DB;
	fma.rn.f32 	%f2782, %f2781, %f2775, 0f3C93BB73;
	fma.rn.f32 	%f2783, %f2782, %f2775, 0f3DF6384F;
	mul.rn.f32 	%f2784, %f2783, %f2775;
	fma.rn.f32 	%f2785, %f2774, 0f3FB8AA3B, %f2769;
	mul.f32 	%f2786, %f2784, 0f40400000;
	sub.f32 	%f2787, %f2769, %f2785;
	fma.rn.f32 	%f2788, %f2774, 0f3FB8AA3B, %f2787;
	fma.rn.f32 	%f2789, %f2780, 0f3FB8AA3B, %f2788;
	fma.rn.f32 	%f2790, %f2774, 0f32A55E34, %f2789;
	fma.rn.f32 	%f2791, %f2786, %f2780, %f2790;
	fma.rn.f32 	%f2792, %f2784, %f2774, %f2791;
	add.rn.f32 	%f2793, %f2785, %f2792;
	mov.f32 	%f2794, 0f3ED55555;
	mul.rn.f32 	%f2795, %f2793, %f2794;
	cvt.rni.f32.f32 	%f2796, %f2795;
	sub.f32 	%f2797, %f2795, %f2796;
	neg.f32 	%f2798, %f2795;
	fma.rn.f32 	%f2799, %f2793, 0f3ED55555, %f2798;
	neg.f32 	%f2800, %f2785;
	add.rn.f32 	%f2801, %f2793, %f2800;
	neg.f32 	%f2802, %f2801;
	add.rn.f32 	%f2803, %f2792, %f2802;
	fma.rn.f32 	%f2804, %f2803, 0f3ED55555, %f2799;
	add.f32 	%f2805, %f2797, %f2804;
	setp.gt.f32 	%p546, %f2796, 0f00000000;
	selp.b32 	%r480, 0, -2097152000, %p546;
	setp.neu.f32 	%p547, %f284, 0f00000000;
	setp.neu.f32 	%p548, %f291, 0f7F800000;
	setp.lt.f32 	%p549, %f2795, 0f00000000;
	selp.f32 	%f2806, 0f00000000, 0f7F800000, %p549;
	abs.f32 	%f2807, %f2795;
	setp.gt.f32 	%p550, %f2807, 0f43180000;
	cvt.rzi.s32.f32 	%r481, %f2796;
	shl.b32 	%r482, %r481, 23;
	sub.s32 	%r483, %r482, %r480;
	mov.b32 	%f2808, %r483;
	add.s32 	%r484, %r480, 2130706432;
	mov.b32 	%f2809, %r484;
	fma.rn.f32 	%f2810, %f2805, 0f391FCB8E, 0f3AAF85ED;
	fma.rn.f32 	%f2811, %f2810, %f2805, 0f3C1D9856;
	fma.rn.f32 	%f2812, %f2811, %f2805, 0f3D6357BB;
	fma.rn.f32 	%f2813, %f2812, %f2805, 0f3E75FDEC;
	fma.rn.f32 	%f2814, %f2813, %f2805, 0f3F317218;
	fma.rn.f32 	%f2815, %f2814, %f2805, 0f3F800000;
	mul.f32 	%f2816, %f2815, %f2809;
	mul.f32 	%f2817, %f2816, %f2808;
	selp.f32 	%f2951, %f2806, %f2817, %p550;
	and.pred  	%p551, %p547, %p548;
	@%p551 bra 	$L__BB1_247;
	add.f32 	%f2818, %f284, %f284;
	mov.b32 	%r485, %f2818;
	and.b32  	%r486, %r485, 2147483647;
	mov.b32 	%f2951, %r486;
$L__BB1_247:
	setp.lt.f32 	%p552, %f285, 0f00000000;
	mov.f32 	%f2952, 0f00000000;
	@%p552 bra 	$L__BB1_253;
	abs.f32 	%f296, %f285;
	setp.eq.f32 	%p553, %f285, 0f3F800000;
	mov.f32 	%f2952, 0f3F800000;
	@%p553 bra 	$L__BB1_253;
	setp.num.f32 	%p554, %f296, %f296;
	@%p554 bra 	$L__BB1_251;
	mov.f32 	%f2877, 0f3ED55555;
	add.rn.f32 	%f2952, %f285, %f2877;
	bra.uni 	$L__BB1_253;
$L__BB1_251:
	setp.lt.f32 	%p555, %f296, 0f00800000;
	mul.f32 	%f2822, %f296, 0f4B800000;
	selp.f32 	%f2823, %f2822, %f296, %p555;
	mov.b32 	%r487, %f2823;
	add.s32 	%r488, %r487, -1060439283;
	and.b32  	%r489, %r488, -8388608;
	sub.s32 	%r490, %r487, %r489;
	mov.b32 	%f2824, %r490;
	cvt.rn.f32.s32 	%f2825, %r489;
	selp.f32 	%f2826, 0fC1C00000, 0f00000000, %p555;
	fma.rn.f32 	%f2827, %f2825, 0f34000000, %f2826;
	add.f32 	%f2828, %f2824, 0fBF800000;
	add.f32 	%f2829, %f2824, 0f3F800000;
	rcp.approx.ftz.f32 	%f2830, %f2829;
	add.f32 	%f2831, %f2828, %f2828;
	mul.f32 	%f2832, %f2831, %f2830;
	mul.f32 	%f2833, %f2832, %f2832;
	neg.f32 	%f2834, %f2832;
	sub.f32 	%f2835, %f2828, %f2832;
	add.f32 	%f2836, %f2835, %f2835;
	fma.rn.f32 	%f2837, %f2834, %f2828, %f2836;
	mul.rn.f32 	%f2838, %f2830, %f2837;
	fma.rn.f32 	%f2839, %f2833, 0f3A2C32E4, 0f3B52E7DB;
	fma.rn.f32 	%f2840, %f2839, %f2833, 0f3C93BB73;
	fma.rn.f32 	%f2841, %f2840, %f2833, 0f3DF6384F;
	mul.rn.f32 	%f2842, %f2841, %f2833;
	fma.rn.f32 	%f2843, %f2832, 0f3FB8AA3B, %f2827;
	mul.f32 	%f2844, %f2842, 0f40400000;
	sub.f32 	%f2845, %f2827, %f2843;
	fma.rn.f32 	%f2846, %f2832, 0f3FB8AA3B, %f2845;
	fma.rn.f32 	%f2847, %f2838, 0f3FB8AA3B, %f2846;
	fma.rn.f32 	%f2848, %f2832, 0f32A55E34, %f2847;
	fma.rn.f32 	%f2849, %f2844, %f2838, %f2848;
	fma.rn.f32 	%f2850, %f2842, %f2832, %f2849;
	add.rn.f32 	%f2851, %f2843, %f2850;
	mov.f32 	%f2852, 0f3ED55555;
	mul.rn.f32 	%f2853, %f2851, %f2852;
	cvt.rni.f32.f32 	%f2854, %f2853;
	sub.f32 	%f2855, %f2853, %f2854;
	neg.f32 	%f2856, %f2853;
	fma.rn.f32 	%f2857, %f2851, 0f3ED55555, %f2856;
	neg.f32 	%f2858, %f2843;
	add.rn.f32 	%f2859, %f2851, %f2858;
	neg.f32 	%f2860, %f2859;
	add.rn.f32 	%f2861, %f2850, %f2860;
	fma.rn.f32 	%f2862, %f2861, 0f3ED55555, %f2857;
	add.f32 	%f2863, %f2855, %f2862;
	setp.gt.f32 	%p556, %f2854, 0f00000000;
	selp.b32 	%r491, 0, -2097152000, %p556;
	setp.neu.f32 	%p557, %f285, 0f00000000;
	setp.neu.f32 	%p558, %f296, 0f7F800000;
	setp.lt.f32 	%p559, %f2853, 0f00000000;
	selp.f32 	%f2864, 0f00000000, 0f7F800000, %p559;
	abs.f32 	%f2865, %f2853;
	setp.gt.f32 	%p560, %f2865, 0f43180000;
	cvt.rzi.s32.f32 	%r492, %f2854;
	shl.b32 	%r493, %r492, 23;
	sub.s32 	%r494, %r493, %r491;
	mov.b32 	%f2866, %r494;
	add.s32 	%r495, %r491, 2130706432;
	mov.b32 	%f2867, %r495;
	fma.rn.f32 	%f2868, %f2863, 0f391FCB8E, 0f3AAF85ED;
	fma.rn.f32 	%f2869, %f2868, %f2863, 0f3C1D9856;
	fma.rn.f32 	%f2870, %f2869, %f2863, 0f3D6357BB;
	fma.rn.f32 	%f2871, %f2870, %f2863, 0f3E75FDEC;
	fma.rn.f32 	%f2872, %f2871, %f2863, 0f3F317218;
	fma.rn.f32 	%f2873, %f2872, %f2863, 0f3F800000;
	mul.f32 	%f2874, %f2873, %f2867;
	mul.f32 	%f2875, %f2874, %f2866;
	selp.f32 	%f2952, %f2864, %f2875, %p560;
	and.pred  	%p561, %p557, %p558;
	@%p561 bra 	$L__BB1_253;
	add.f32 	%f2876, %f285, %f285;
	mov.b32 	%r496, %f2876;
	and.b32  	%r497, %r496, 2147483647;
	mov.b32 	%f2952, %r497;
$L__BB1_253:
	ld.global.f32 	%f2878, [rgb2yuv_REC_709];
	ld.global.f32 	%f2879, [rgb2yuv_REC_709+4];
	mul.f32 	%f2880, %f2951, %f2879;
	fma.rn.f32 	%f2881, %f2950, %f2878, %f2880;
	ld.global.f32 	%f2882, [rgb2yuv_REC_709+8];
	fma.rn.f32 	%f2883, %f2952, %f2882, %f2881;
	ld.global.f32 	%f2884, [rgb2yuv_REC_709+12];
	ld.global.f32 	%f2885, [rgb2yuv_REC_709+16];
	mul.f32 	%f2886, %f2951, %f2885;
	fma.rn.f32 	%f2887, %f2950, %f2884, %f2886;
	ld.global.f32 	%f2888, [rgb2yuv_REC_709+20];
	fma.rn.f32 	%f2889, %f2952, %f2888, %f2887;
	ld.global.f32 	%f2890, [rgb2yuv_REC_709+24];
	ld.global.f32 	%f2891, [rgb2yuv_REC_709+28];
	mul.f32 	%f2892, %f2951, %f2891;
	fma.rn.f32 	%f2893, %f2950, %f2890, %f2892;
	ld.global.f32 	%f2894, [rgb2yuv_REC_709+32];
	fma.rn.f32 	%f2895, %f2952, %f2894, %f2893;
	fma.rn.f32 	%f2896, %f2883, 0f445B0000, 0f42800000;
	add.f32 	%f2897, %f2896, 0f00000000;
	setp.lt.f32 	%p562, %f2897, 0f00000000;
	selp.f32 	%f2898, 0f00000000, %f2897, %p562;
	setp.lt.f32 	%p563, %f2898, 0f447FC000;
	cvt.rzi.u32.f32 	%r498, %f2898;
	cvt.u16.u32 	%rs49, %r498;
	max.u16 	%rs50, %rs49, 64;
	min.u16 	%rs51, %rs50, 940;
	selp.b16 	%rs52, %rs51, 940, %p563;
	st.global.u16 	[%rd8+2], %rs52;
	fma.rn.f32 	%f2899, %f2889, 0f445B0000, 0f44000000;
	add.f32 	%f2900, %f2899, 0f00000000;
	setp.lt.f32 	%p564, %f2900, 0f00000000;
	selp.f32 	%f2901, 0f00000000, %f2900, %p564;
	setp.lt.f32 	%p565, %f2901, 0f447FC000;
	cvt.rzi.u32.f32 	%r499, %f2901;
	cvt.u16.u32 	%rs53, %r499;
	max.u16 	%rs54, %rs53, 64;
	min.u16 	%rs55, %rs54, 960;
	selp.b16 	%rs56, %rs55, 960, %p565;
	st.global.u16 	[%rd5], %rs56;
	fma.rn.f32 	%f2902, %f2895, 0f445B0000, 0f44000000;
	add.f32 	%f2903, %f2902, 0f00000000;
	setp.lt.f32 	%p566, %f2903, 0f00000000;
	selp.f32 	%f2904, 0f00000000, %f2903, %p566;
	setp.lt.f32 	%p567, %f2904, 0f447FC000;
	cvt.rzi.u32.f32 	%r500, %f2904;
	cvt.u16.u32 	%rs57, %r500;
	max.u16 	%rs58, %rs57, 64;
	min.u16 	%rs59, %rs58, 960;
	selp.b16 	%rs60, %rs59, 960, %p567;
	st.global.u16 	[%rd6], %rs60;
$L__BB1_254:
	ret;

}


// ===== COMPILED SASS (sm_100) =====

	.target	sm_100

	.elftype	@"ET_EXEC"


//--------------------- .note.nv.tkinfo           --------------------------
	.section	.note.nv.tkinfo,"",@"SHT_NOTE"
	.sectionflags	@"SHF_NOTE_NV_TKINFO"
	.tkinfo
        /*0018*/ 	.word	0x00000002
        /*0030*/ 	.string	""
        /*0030*/ 	.string	"ptxas"
        /*0030*/ 	.string	"Cuda compilation tools, release 13.0, V13.0.88"
        /*0030*/ 	.string	"Build cuda_13.0.r13.0/compiler.36424714_0"
        /*0030*/ 	.string	"-arch sm_100 -m 64 "



//--------------------- .note.nv.cuinfo           --------------------------
	.section	.note.nv.cuinfo,"",@"SHT_NOTE"
	.sectionflags	@"SHF_NOTE_NV_CUINFO"
        /*0018*/ 	.short	0x0002
        /*001a*/ 	.short	0x0064
        /*001c*/ 	.short	0x0082
	.zero		2


//--------------------- .nv.info                  --------------------------
	.section	.nv.info,"",@"SHT_CUDA_INFO"
	.align	4


	//----- nvinfo : EIATTR_REGCOUNT
	.align		4
        /*0000*/ 	.byte	0x04, 0x2f
        /*0002*/ 	.short	(.L_21 - .L_20)
	.align		4
.L_20:
        /*0004*/ 	.word	index@(_Z5doGPUPhS_i)
        /*0008*/ 	.word	0x00000008


	//----- nvinfo : EIATTR_FRAME_SIZE
	.align		4
.L_21:
        /*000c*/ 	.byte	0x04, 0x11
        /*000e*/ 	.short	(.L_23 - .L_22)
	.align		4
.L_22:
        /*0010*/ 	.word	index@(_Z5doGPUPhS_i)
        /*0014*/ 	.word	0x00000000


	//----- nvinfo : EIATTR_REGCOUNT
	.align		4
.L_23:
        /*0018*/ 	.byte	0x04, 0x2f
        /*001a*/ 	.short	(.L_25 - .L_24)
	.align		4
.L_24:
        /*001c*/ 	.word	index@(_Z15calc_colorspacePhS_S_iiiiS_S_S_i)
        /*0020*/ 	.word	0x00000020


	//----- nvinfo : EIATTR_FRAME_SIZE
	.align		4
.L_25:
        /*0024*/ 	.byte	0x04, 0x11
        /*0026*/ 	.short	(.L_27 - .L_26)
	.align		4
.L_26:
        /*0028*/ 	.word	index@($__internal_1_$__cuda_sm3x_div_rn_noftz_f32_slowpath)
        /*002c*/ 	.word	0x00000000


	//----- nvinfo : EIATTR_FRAME_SIZE
	.align		4
.L_27:
        /*0030*/ 	.byte	0x04, 0x11
        /*0032*/ 	.short	(.L_29 - .L_28)
	.align		4
.L_28:
        /*0034*/ 	.word	index@($__internal_0_$__cuda_sm20_rcp_rn_f32_slowpath)
        /*0038*/ 	.word	0x00000000


	//----- nvinfo : EIATTR_FRAME_SIZE
	.align		4
.L_29:
        /*003c*/ 	.byte	0x04, 0x11
        /*003e*/ 	.short	(.L_31 - .L_30)
	.align		4
.L_30:
        /*0040*/ 	.word	index@(_Z15calc_colorspacePhS_S_iiiiS_S_S_i)
        /*0044*/ 	.word	0x00000000


	//----- nvinfo : EIATTR_MIN_STACK_SIZE
	.align		4
.L_31:
        /*0048*/ 	.byte	0x04, 0x12
        /*004a*/ 	.short	(.L_33 - .L_32)
	.align		4
.L_32:
        /*004c*/ 	.word	index@(_Z15calc_colorspacePhS_S_iiiiS_S_S_i)
        /*0050*/ 	.word	0x00000000


	//----- nvinfo : EIATTR_MIN_STACK_SIZE
	.align		4
.L_33:
        /*0054*/ 	.byte	0x04, 0x12
        /*0056*/ 	.short	(.L_35 - .L_34)
	.align		4
.L_34:
        /*0058*/ 	.word	index@(_Z5doGPUPhS_i)
        /*005c*/ 	.word	0x00000000
.L_35:


//--------------------- .nv.compat                --------------------------
	.section	.nv.compat,"",@"SHT_CUDA_COMPAT_INFO"
	.align	4
        /*0000*/ 	.byte	0x02, 0x09, 0x00, 0x00, 0x02, 0x02, 0x01, 0x00, 0x02, 0x05, 0x05, 0x00, 0x03, 0x07, 0x01, 0x01
        /*0010*/ 	.byte	0x02, 0x03, 0x00, 0x00, 0x02, 0x06, 0x01, 0x00, 0x04, 0x0b, 0x08, 0x00, 0x01, 0x00, 0x00, 0x00
        /*0020*/ 	.byte	0x00, 0x00, 0x00, 0x00


//--------------------- .nv.info._Z15calc_colorspacePhS_S_iiiiS_S_S_i --------------------------
	.section	.nv.info._Z15calc_colorspacePhS_S_iiiiS_S_S_i,"",@"SHT_CUDA_INFO"
	.sectionflags	@""
	.align	4


	//----- nvinfo : EIATTR_CUDA_API_VERSION
	.align		4
        /*0000*/ 	.byte	0x04, 0x37
        /*0002*/ 	.short	(.L_37 - .L_36)
.L_36:
        /*0004*/ 	.word	0x00000082


	//----- nvinfo : EIATTR_KPARAM_INFO
	.align		4
.L_37:
        /*0008*/ 	.byte	0x04, 0x17
        /*000a*/ 	.short	(.L_39 - .L_38)
.L_38:
        /*000c*/ 	.word	0x00000000
        /*0010*/ 	.short	0x000a
        /*0012*/ 	.short	0x0040
        /*0014*/ 	.byte	0x00, 0xf0, 0x11, 0x00


	//----- nvinfo : EIATTR_KPARAM_INFO
	.align		4
.L_39:
        /*0018*/ 	.byte	0x04, 0x17
        /*001a*/ 	.short	(.L_41 - .L_40)
.L_40:
        /*001c*/ 	.word	0x00000000
        /*0020*/ 	.short	0x0009
        /*0022*/ 	.short	0x0038
        /*0024*/ 	.byte	0x00, 0xf5, 0x21, 0x00


	//----- nvinfo : EIATTR_KPARAM_INFO
	.align		4
.L_41:
        /*0028*/ 	.byte	0x04, 0x17
        /*002a*/ 	.short	(.L_43 - .L_42)
.L_42:
        /*002c*/ 	.word	0x00000000
        /*0030*/ 	.short	0x0008
        /*0032*/ 	.short	0x0030
        /*0034*/ 	.byte	0x00, 0xf5, 0x21, 0x00


	//----- nvinfo : EIATTR_KPARAM_INFO
	.align		4
.L_43:
        /*0038*/ 	.byte	0x04, 0x17
        /*003a*/ 	.short	(.L_45 - .L_44)
.L_44:
        /*003c*/ 	.word	0x00000000
        /*0040*/ 	.short	0x0007
        /*0042*/ 	.short	0x0028
        /*0044*/ 	.byte	0x00, 0xf5, 0x21, 0x00


	//----- nvinfo : EIATTR_KPARAM_INFO
	.align		4
.L_45:
        /*0048*/ 	.byte	0x04, 0x17
        /*004a*/ 	.short	(.L_47 - .L_46)
.L_46:
        /*004c*/ 	.word	0x00000000
        /*0050*/ 	.short	0x0006
        /*0052*/ 	.short	0x0024
        /*0054*/ 	.byte	0x00, 0xf0, 0x11, 0x00


	//----- nvinfo : EIATTR_KPARAM_INFO
	.align		4
.L_47:
        /*0058*/ 	.byte	0x04, 0x17
        /*005a*/ 	.short	(.L_49 - .L_48)
.L_48:
        /*005c*/ 	.word	0x00000000
        /*0060*/ 	.short	0x0005
        /*0062*/ 	.short	0x0020
        /*0064*/ 	.byte	0x00, 0xf0, 0x11, 0x00


	//----- nvinfo : EIATTR_KPARAM_INFO
	.align		4
.L_49:
        /*0068*/ 	.byte	0x04, 0x17
        /*006a*/ 	.short	(.L_51 - .L_50)
.L_50:
        /*006c*/ 	.word	0x00000000
        /*0070*/ 	.short	0x0004
        /*0072*/ 	.short	0x001c
        /*0074*/ 	.byte	0x00, 0xf0, 0x11, 0x00


	//----- nvinfo : EIATTR_KPARAM_INFO
	.align		4
.L_51:
        /*0078*/ 	.byte	0x04, 0x17
        /*007a*/ 	.short	(.L_53 - .L_52)
.L_52:
        /*007c*/ 	.word	0x00000000
        /*0080*/ 	.short	0x0003
        /*0082*/ 	.short	0x0018
        /*0084*/ 	.byte	0x00, 0xf0, 0x11, 0x00


	//----- nvinfo : EIATTR_KPARAM_INFO
	.align		4
.L_53:
        /*0088*/ 	.byte	0x04, 0x17
        /*008a*/ 	.short	(.L_55 - .L_54)
.L_54:
        /*008c*/ 	.word	0x00000000
        /*0090*/ 	.short	0x0002
        /*0092*/ 	.short	0x0010
        /*0094*/ 	.byte	0x00, 0xf5, 0x21, 0x00


	//----- nvinfo : EIATTR_KPARAM_INFO
	.align		4
.L_55:
        /*0098*/ 	.byte	0x04, 0x17
        /*009a*/ 	.short	(.L_57 - .L_56)
.L_56:
        /*009c*/ 	.word	0x00000000
        /*00a0*/ 	.short	0x0001
        /*00a2*/ 	.short	0x0008
        /*00a4*/ 	.byte	0x00, 0xf5, 0x21, 0x00


	//----- nvinfo : EIATTR_KPARAM_INFO
	.align		4
.L_57:
        /*00a8*/ 	.byte	0x04, 0x17
        /*00aa*/ 	.short	(.L_59 - .L_58)
.L_58:
        /*00ac*/ 	.word	0x00000000
        /*00b0*/ 	.short	0x0000
        /*00b2*/ 	.short	0x0000
        /*00b4*/ 	.byte	0x00, 0xf5, 0x21, 0x00


	//----- nvinfo : EIATTR_SPARSE_MMA_MASK
	.align		4
.L_59:
        /*00b8*/ 	.byte	0x03, 0x50
        /*00ba*/ 	.short	0x0000


	//----- nvinfo : EIATTR_MAXREG_COUNT
	.align		4
        /*00bc*/ 	.byte	0x03, 0x1b
        /*00be*/ 	.short	0x00ff


	//----- nvinfo : EIATTR_MERCURY_ISA_VERSION
	.align		4
        /*00c0*/ 	.byte	0x03, 0x5f
        /*00c2*/ 	.short	0x0101


	//----- nvinfo : EIATTR_VRC_CTA_INIT_COUNT
	.align		4
        /*00c4*/ 	.byte	0x02, 0x4a
	.zero		1
	.zero		1


	//----- nvinfo : EIATTR_EXIT_INSTR_OFFSETS
	.align		4
        /*00c8*/ 	.byte	0x04, 0x1c
        /*00ca*/ 	.short	(.L_61 - .L_60)


	//   ....[0]....
.L_60:
        /*00cc*/ 	.word	0x00000270


	//   ....[1]....
        /*00d0*/ 	.word	0x0000fe30


	//----- nvinfo : EIATTR_CRS_STACK_SIZE
	.align		4
.L_61:
        /*00d4*/ 	.byte	0x04, 0x1e
        /*00d6*/ 	.short	(.L_63 - .L_62)
.L_62:
        /*00d8*/ 	.word	0x00000000


	//----- nvinfo : EIATTR_CBANK_PARAM_SIZE
	.align		4
.L_63:
        /*00dc*/ 	.byte	0x03, 0x19
        /*00de*/ 	.short	0x0044


	//----- nvinfo : EIATTR_PARAM_CBANK
	.align		4
        /*00e0*/ 	.byte	0x04, 0x0a
        /*00e2*/ 	.short	(.L_65 - .L_64)
	.align		4
.L_64:
        /*00e4*/ 	.word	index@(.nv.constant0._Z15calc_colorspacePhS_S_iiiiS_S_S_i)
        /*00e8*/ 	.short	0x0380
        /*00ea*/ 	.short	0x0044


	//----- nvinfo : EIATTR_SW_WAR
	.align		4
.L_65:
        /*00ec*/ 	.byte	0x04, 0x36
        /*00ee*/ 	.short	(.L_67 - .L_66)
.L_66:
        /*00f0*/ 	.word	0x00000008
.L_67:


//--------------------- .nv.info._Z5doGPUPhS_i    --------------------------
	.section	.nv.info._Z5doGPUPhS_i,"",@"SHT_CUDA_INFO"
	.sectionflags	@""
	.align	4


	//----- nvinfo : EIATTR_CUDA_API_VERSION
	.align		4
        /*0000*/ 	.byte	0x04, 0x37
        /*0002*/ 	.short	(.L_69 - .L_68)
.L_68:
        /*0004*/ 	.word	0x00000082


	//----- nvinfo : EIATTR_KPARAM_INFO
	.align		4
.L_69:
        /*0008*/ 	.byte	0x04, 0x17
        /*000a*/ 	.short	(.L_71 - .L_70)
.L_70:
        /*000c*/ 	.word	0x00000000
        /*0010*/ 	.short	0x0002
        /*0012*/ 	.short	0x0010
        /*0014*/ 	.byte	0x00, 0xf0, 0x11, 0x00


	//----- nvinfo : EIATTR_KPARAM_INFO
	.align		4
.L_71:
        /*0018*/ 	.byte	0x04, 0x17
        /*001a*/ 	.short	(.L_73 - .L_72)
.L_72:
        /*001c*/ 	.word	0x00000000
        /*0020*/ 	.short	0x0001
        /*0022*/ 	.short	0x0008
        /*0024*/ 	.byte	0x00, 0xf5, 0x21, 0x00


	//----- nvinfo : EIATTR_KPARAM_INFO
	.align		4
.L_73:
        /*0028*/ 	.byte	0x04, 0x17
        /*002a*/ 	.short	(.L_75 - .L_74)
.L_74:
        /*002c*/ 	.word	0x00000000
        /*0030*/ 	.short	0x0000
        /*0032*/ 	.short	0x0000
        /*0034*/ 	.byte	0x00, 0xf5, 0x21, 0x00


	//----- nvinfo : EIATTR_SPARSE_MMA_MASK
	.align		4
.L_75:
        /*0038*/ 	.byte	0x03, 0x50
        /*003a*/ 	.short	0x0000


	//----- nvinfo : EIATTR_MAXREG_COUNT
	.align		4
        /*003c*/ 	.byte	0x03, 0x1b
        /*003e*/ 	.short	0x00ff


	//----- nvinfo : EIATTR_MERCURY_ISA_VERSION
	.align		4
        /*0040*/ 	.byte	0x03, 0x5f
        /*0042*/ 	.short	0x0101


	//----- nvinfo : EIATTR_VRC_CTA_INIT_COUNT
	.align		4
        /*0044*/ 	.byte	0x02, 0x4a
	.zero		1
	.zero		1


	//----- nvinfo : EIATTR_EXIT_INSTR_OFFSETS
	.align		4
        /*0048*/ 	.byte	0x04, 0x1c
        /*004a*/ 	.short	(.L_77 - .L_76)


	//   ....[0]....
.L_76:
        /*004c*/ 	.word	0x00000070


	//   ....[1]....
        /*0050*/ 	.word	0x00000110


	//----- nvinfo : EIATTR_CBANK_PARAM_SIZE
	.align		4
.L_77:
        /*0054*/ 	.byte	0x03, 0x19
        /*0056*/ 	.short	0x0014


	//----- nvinfo : EIATTR_PARAM_CBANK
	.align		4
        /*0058*/ 	.byte	0x04, 0x0a
        /*005a*/ 	.short	(.L_79 - .L_78)
	.align		4
.L_78:
        /*005c*/ 	.word	index@(.nv.constant0._Z5doGPUPhS_i)
        /*0060*/ 	.short	0x0380
        /*0062*/ 	.short	0x0014


	//----- nvinfo : EIATTR_SW_WAR
	.align		4
.L_79:
        /*0064*/ 	.byte	0x04, 0x36
        /*0066*/ 	.short	(.L_81 - .L_80)
.L_80:
        /*0068*/ 	.word	0x00000008
.L_81:


//--------------------- .nv.callgraph             --------------------------
	.section	.nv.callgraph,"",@"SHT_CUDA_CALLGRAPH"
	.align	4
	.sectionentsize	8
	.align		4
        /*0000*/ 	.word	0x00000000
	.align		4
        /*0004*/ 	.word	0xffffffff
	.align		4
        /*0008*/ 	.word	0x00000000
	.align		4
        /*000c*/ 	.word	0xfffffffe
	.align		4
        /*0010*/ 	.word	0x00000000
	.align		4
        /*0014*/ 	.word	0xfffffffd
	.align		4
        /*0018*/ 	.word	0x00000000
	.align		4
        /*001c*/ 	.word	0xfffffffc


//--------------------- .nv.constant4             --------------------------
	.section	.nv.constant4,"a",@progbits
	.align	8
	.align		8
.nv.constant4:
        /*0000*/ 	.dword	FCC_KR
	.align		8
        /*0008*/ 	.dword	FCC_KB
	.align		8
        /*0010*/ 	.dword	SMPTE_240M_KR
	.align		8
        /*0018*/ 	.dword	SMPTE_240M_KB
	.align		8
        /*0020*/ 	.dword	REC_601_KR
	.align		8
        /*0028*/ 	.dword	REC_601_KB
	.align		8
        /*0030*/ 	.dword	REC_709_KR
	.align		8
        /*0038*/ 	.dword	REC_709_KB
	.align		8
        /*0040*/ 	.dword	REC_2020_KR
	.align		8
        /*0048*/ 	.dword	REC_2020_KB
	.align		8
        /*0050*/ 	.dword	REC709_ALPHA
	.align		8
        /*0058*/ 	.dword	REC709_BETA
	.align		8
        /*0060*/ 	.dword	ST2084_M1
	.align		8
        /*0068*/ 	.dword	ST2084_M2
	.align		8
        /*0070*/ 	.dword	ST2084_C1
	.align		8
        /*0078*/ 	.dword	ST2084_C2
	.align		8
        /*0080*/ 	.dword	ST2084_C3
	.align		8
        /*0088*/ 	.dword	yuv2rgb_REC_2020_NCL
	.align		8
        /*0090*/ 	.dword	rgb2yuv_REC_709
	.align		8
        /*0098*/ 	.dword	gamutMa


//--------------------- .text._Z15calc_colorspacePhS_S_iiiiS_S_S_i --------------------------
	.section	.text._Z15calc_colorspacePhS_S_iiiiS_S_S_i,"ax",@progbits
	.align	128
        .global         _Z15calc_colorspacePhS_S_iiiiS_S_S_i
        .type           _Z15calc_colorspacePhS_S_iiiiS_S_S_i,@function
        .size           _Z15calc_colorspacePhS_S_iiiiS_S_S_i,(.L_x_186 - _Z15calc_colorspacePhS_S_iiiiS_S_S_i)
        .other          _Z15calc_colorspacePhS_S_iiiiS_S_S_i,@"STO_CUDA_ENTRY STV_DEFAULT"
_Z15calc_colorspacePhS_S_iiiiS_S_S_i:
.text._Z15calc_colorspacePhS_S_iiiiS_S_S_i:
[----:B------:R-:W-:Y:S08]  /*0000*/  LDC R1, c[0x0][0x37c] ;  /* 0x0000df00ff017b82 */ /* 0x000ff00000000800 */
[----:B------:R-:W0:Y:S01]  /*0010*/  LDC R0, c[0x0][0x398] ;  /* 0x0000e600ff007b82 */ /* 0x000e220000000800 */
[----:B------:R-:W1:Y:S01]  /*0020*/  S2R R4, SR_CTAID.X ;  /* 0x0000000000047919 */ /* 0x000e620000002500 */
[----:B------:R-:W1:Y:S01]  /*0030*/  LDCU UR4, c[0x0][0x360] ;  /* 0x00006c00ff0477ac */ /* 0x000e620008000800 */
[----:B------:R-:W1:Y:S01]  /*0040*/  S2R R7, SR_TID.X ;  /* 0x0000000000077919 */ /* 0x000e620000002100 */
[----:B0-----:R-:W-:-:S04]  /*0050*/  LEA.HI R2, R0, R0, RZ, 0x1 ;  /* 0x0000000000027211 */ /* 0x001fc800078f08ff */
[----:B------:R-:W-:-:S04]  /*0060*/  SHF.R.S32.HI R5, RZ, 0x1, R2 ;  /* 0x00000001ff057819 */ /* 0x000fc80000011402 */
[----:B------:R-:W-:-:S04]  /*0070*/  IABS R9, R5 ;  /* 0x0000000500097213 */ /* 0x000fc80000000000 */
[----:B------:R-:W0:Y:S01]  /*0080*/  I2F.RP R6, R9 ;  /* 0x0000000900067306 */ /* 0x000e220000209400 */
[----:B-1----:R-:W-:Y:S01]  /*0090*/  IMAD R4, R4, UR4, R7 ;  /* 0x0000000404047c24 */ /* 0x002fe2000f8e0207 */
[----:B------:R-:W1:Y:S06]  /*00a0*/  LDCU UR4, c[0x0][0x39c] ;  /* 0x00007380ff0477ac */ /* 0x000e6c0008000800 */
[----:B0-----:R-:W0:Y:S02]  /*00b0*/  MUFU.RCP R6, R6 ;  /* 0x0000000600067308 */ /* 0x001e240000001000 */
[----:B0-----:R-:W-:-:S02]  /*00c0*/  IADD3 R2, PT, PT, R6, 0xffffffe, RZ ;  /* 0x0ffffffe06027810 */ /* 0x001fc40007ffe0ff */
[----:B------:R-:W-:-:S04]  /*00d0*/  IABS R6, R4 ;  /* 0x0000000400067213 */ /* 0x000fc80000000000 */
[----:B------:R0:W2:Y:S02]  /*00e0*/  F2I.FTZ.U32.TRUNC.NTZ R3, R2 ;  /* 0x0000000200037305 */ /* 0x0000a4000021f000 */
[----:B0-----:R-:W-:Y:S01]  /*00f0*/  HFMA2 R2, -RZ, RZ, 0, 0 ;  /* 0x00000000ff027431 */ /* 0x001fe200000001ff */
[----:B--2---:R-:W-:-:S05]  /*0100*/  IADD3 R8, PT, PT, RZ, -R3, RZ ;  /* 0x80000003ff087210 */ /* 0x004fca0007ffe0ff */
[----:B------:R-:W-:Y:S01]  /*0110*/  IMAD R7, R8, R9, RZ ;  /* 0x0000000908077224 */ /* 0x000fe200078e02ff */
[----:B------:R-:W-:-:S03]  /*0120*/  IABS R8, R5 ;  /* 0x0000000500087213 */ /* 0x000fc60000000000 */
[----:B------:R-:W-:Y:S01]  /*0130*/  IMAD.HI.U32 R3, R3, R7, R2 ;  /* 0x0000000703037227 */ /* 0x000fe200078e0002 */
[----:B------:R-:W-:-:S05]  /*0140*/  IADD3 R2, PT, PT, RZ, -R8, RZ ;  /* 0x80000008ff027210 */ /* 0x000fca0007ffe0ff */
[----:B------:R-:W-:-:S04]  /*0150*/  IMAD.HI.U32 R3, R3, R6, RZ ;  /* 0x0000000603037227 */ /* 0x000fc800078e00ff */
[----:B------:R-:W-:-:S05]  /*0160*/  IMAD R2, R3, R2, R6 ;  /* 0x0000000203027224 */ /* 0x000fca00078e0206 */
[----:B------:R-:W-:-:S13]  /*0170*/  ISETP.GT.U32.AND P1, PT, R9, R2, PT ;  /* 0x000000020900720c */ /* 0x000fda0003f24070 */
[-C--:B------:R-:W-:Y:S02]  /*0180*/  @!P1 IADD3 R2, PT, PT, R2, -R9.reuse, RZ ;  /* 0x8000000902029210 */ /* 0x080fe40007ffe0ff */
[----:B------:R-:W-:Y:S02]  /*0190*/  @!P1 IADD3 R3, PT, PT, R3, 0x1, RZ ;  /* 0x0000000103039810 */ /* 0x000fe40007ffe0ff */
[----:B------:R-:W-:Y:S02]  /*01a0*/  ISETP.GE.U32.AND P0, PT, R2, R9, PT ;  /* 0x000000090200720c */ /* 0x000fe40003f06070 */
[----:B------:R-:W-:Y:S02]  /*01b0*/  LOP3.LUT R2, R4, R5, RZ, 0x3c, !PT ;  /* 0x0000000504027212 */ /* 0x000fe400078e3cff */
[----:B------:R-:W-:Y:S02]  /*01c0*/  ISETP.NE.AND P1, PT, R5, RZ, PT ;  /* 0x000000ff0500720c */ /* 0x000fe40003f25270 */
[----:B------:R-:W-:-:S07]  /*01d0*/  ISETP.GE.AND P2, PT, R2, RZ, PT ;  /* 0x000000ff0200720c */ /* 0x000fce0003f46270 */
[----:B------:R-:W-:-:S06]  /*01e0*/  @P0 IADD3 R3, PT, PT, R3, 0x1, RZ ;  /* 0x0000000103030810 */ /* 0x000fcc0007ffe0ff */
[----:B------:R-:W-:Y:S02]  /*01f0*/  @!P2 IADD3 R3, PT, PT, -R3, RZ, RZ ;  /* 0x000000ff0303a210 */ /* 0x000fe40007ffe1ff */
[----:B------:R-:W-:-:S04]  /*0200*/  @!P1 LOP3.LUT R3, RZ, R5, RZ, 0x33, !PT ;  /* 0x00000005ff039212 */ /* 0x000fc800078e33ff */
[C---:B------:R-:W-:Y:S02]  /*0210*/  IADD3 R2, PT, PT, -R3.reuse, RZ, RZ ;  /* 0x000000ff03027210 */ /* 0x040fe40007ffe1ff */
[----:B------:R-:W-:-:S03]  /*0220*/  SHF.L.U32 R10, R3, 0x1, RZ ;  /* 0x00000001030a7819 */ /* 0x000fc600000006ff */
[----:B------:R-:W-:Y:S01]  /*0230*/  IMAD R2, R5, R2, R4 ;  /* 0x0000000205027224 */ /* 0x000fe200078e0204 */
[----:B-1----:R-:W-:-:S04]  /*0240*/  ISETP.GE.AND P0, PT, R10, UR4, PT ;  /* 0x000000040a007c0c */ /* 0x002fc8000bf06270 */
[----:B------:R-:W-:-:S04]  /*0250*/  SHF.L.U32 R5, R2, 0x1, RZ ;  /* 0x0000000102057819 */ /* 0x000fc800000006ff */
[----:B------:R-:W-:-:S13]  /*0260*/  ISETP.GE.OR P0, PT, R5, R0, P0 ;  /* 0x000000000500720c */ /* 0x000fda0000706670 */
[----:B------:R-:W-:Y:S05]  /*0270*/  @P0 EXIT ;  /* 0x000000000000094d */ /* 0x000fea0003800000 */
[----:B------:R-:W0:Y:S01]  /*0280*/  LDC.64 R16, c[0x0][0x380] ;  /* 0x0000e000ff107b82 */ /* 0x000e220000000a00 */
[----:B------:R-:W1:Y:S01]  /*0290*/  LDCU.64 UR6, c[0x0][0x3a0] ;  /* 0x00007400ff0677ac */ /* 0x000e620008000a00 */
[----:B------:R-:W2:Y:S06]  /*02a0*/  LDCU.64 UR4, c[0x0][0x358] ;  /* 0x00006b00ff0477ac */ /* 0x000eac0008000a00 */
[----:B------:R-:W3:Y:S08]  /*02b0*/  LDC.64 R14, c[0x0][0x388] ;  /* 0x0000e200ff0e7b82 */ /* 0x000ef00000000a00 */
[----:B------:R-:W4:Y:S01]  /*02c0*/  LDC.64 R12, c[0x0][0x390] ;  /* 0x0000e400ff0c7b82 */ /* 0x000f220000000a00 */
[----:B-1----:R-:W-:-:S02]  /*02d0*/  IMAD R10, R10, UR6, R5 ;  /* 0x000000060a0a7c24 */ /* 0x002fc4000f8e0205 */
[----:B------:R-:W-:Y:S02]  /*02e0*/  IMAD R6, R3, UR7, R2 ;  /* 0x0000000703067c24 */ /* 0x000fe4000f8e0202 */
[----:B0-----:R-:W-:-:S05]  /*02f0*/  IMAD.WIDE R16, R10, 0x2, R16 ;  /* 0x000000020a107825 */ /* 0x001fca00078e0210 */
[----:B--2---:R-:W2:Y:S01]  /*0300*/  LDG.E.U16 R25, desc[UR4][R16.64] ;  /* 0x0000000410197981 */ /* 0x004ea2000c1e1500 */
[----:B---3--:R-:W-:-:S05]  /*0310*/  IMAD.WIDE R14, R6, 0x2, R14 ;  /* 0x00000002060e7825 */ /* 0x008fca00078e020e */
[----:B------:R-:W3:Y:S01]  /*0320*/  LDG.E.U16 R26, desc[UR4][R14.64] ;  /* 0x000000040e1a7981 */ /* 0x000ee2000c1e1500 */
[----:B----4-:R-:W-:Y:S01]  /*0330*/  IMAD.WIDE R12, R6, 0x2, R12 ;  /* 0x00000002060c7825 */ /* 0x010fe200078e020c */
[----:B------:R-:W0:Y:S04]  /*0340*/  LDC.64 R8, c[0x4][0x88] ;  /* 0x01002200ff087b82 */ /* 0x000e280000000a00 */
[----:B------:R-:W4:Y:S04]  /*0350*/  LDG.E.U16 R2, desc[UR4][R12.64] ;  /* 0x000000040c027981 */ /* 0x000f28000c1e1500 */
[----:B0-----:R-:W5:Y:S04]  /*0360*/  LDG.E R20, desc[UR4][R8.64+0x4] ;  /* 0x0000040408147981 */ /* 0x001f68000c1e1900 */
[----:B------:R-:W5:Y:S04]  /*0370*/  LDG.E R23, desc[UR4][R8.64] ;  /* 0x0000000408177981 */ /* 0x000f68000c1e1900 */
[----:B------:R-:W5:Y:S04]  /*0380*/  LDG.E R24, desc[UR4][R8.64+0x8] ;  /* 0x0000080408187981 */ /* 0x000f68000c1e1900 */
[----:B------:R-:W5:Y:S04]  /*0390*/  LDG.E R18, desc[UR4][R8.64+0x1c] ;  /* 0x00001c0408127981 */ /* 0x000f68000c1e1900 */
[----:B------:R-:W5:Y:S04]  /*03a0*/  LDG.E R19, desc[UR4][R8.64+0x10] ;  /* 0x0000100408137981 */ /* 0x000f68000c1e1900 */
[----:B------:R-:W5:Y:S04]  /*03b0*/  LDG.E R7, desc[UR4][R8.64+0x18] ;  /* 0x0000180408077981 */ /* 0x000f68000c1e1900 */
[----:B------:R-:W5:Y:S04]  /*03c0*/  LDG.E R11, desc[UR4][R8.64+0xc] ;  /* 0x00000c04080b7981 */ /* 0x000f68000c1e1900 */
[----:B------:R-:W5:Y:S04]  /*03d0*/  LDG.E R22, desc[UR4][R8.64+0x20] ;  /* 0x0000200408167981 */ /* 0x000f68000c1e1900 */
[----:B------:R0:W5:Y:S01]  /*03e0*/  LDG.E R21, desc[UR4][R8.64+0x14] ;  /* 0x0000140408157981 */ /* 0x000162000c1e1900 */
[----:B------:R-:W-:-:S02]  /*03f0*/  MOV R28, 0x9ffcfefc ;  /* 0x9ffcfefc001c7802 */ /* 0x000fc40000000f00 */
[----:B------:R-:W-:Y:S01]  /*0400*/  MOV R29, 0x3fb2b404 ;  /* 0x3fb2b404001d7802 */ /* 0x000fe20000000f00 */
[----:B------:R-:W-:Y:S01]  /*0410*/  UMOV UR6, 0x9edf1f7e ;  /* 0x9edf1f7e00067882 */ /* 0x000fe20000000000 */
[----:B------:R-:W-:Y:S01]  /*0420*/  UMOV UR7, 0x3f52b404 ;  /* 0x3f52b40400077882 */ /* 0x000fe20000000000 */
[----:B0-----:R-:W0:Y:S01]  /*0430*/  LDC.64 R8, c[0x0][0x3b0] ;  /* 0x0000ec00ff087b82 */ /* 0x001e220000000a00 */
[----:B------:R-:W-:Y:S01]  /*0440*/  BSSY.RECONVERGENT B2, `(.L_x_0) ;  /* 0x00000fb000027945 */ /* 0x000fe20003800200 */
[----:B0-----:R-:W-:Y:S01]  /*0450*/  IMAD.WIDE R8, R6, 0x2, R8 ;  /* 0x0000000206087825 */ /* 0x001fe200078e0208 */
[----:B--2---:R-:W0:Y:S08]  /*0460*/  I2F.F64.U16 R4, R25 ;  /* 0x0000001900047312 */ /* 0x004e300000101800 */
[----:B---3--:R-:W1:Y:S01]  /*0470*/  I2F.F64.U16 R26, R26 ;  /* 0x0000001a001a7312 */ /* 0x008e620000101800 */
[----:B0-----:R-:W-:Y:S01]  /*0480*/  DFMA R28, R4, UR6, -R28 ;  /* 0x00000006041c7c2b */ /* 0x001fe2000800081c */
[----:B------:R-:W-:-:S02]  /*0490*/  MOV R4, 0xa003a73b ;  /* 0xa003a73b00047802 */ /* 0x000fc40000000f00 */
[----:B------:R-:W-:-:S04]  /*04a0*/  MOV R5, 0x3fe24924 ;  /* 0x3fe2492400057802 */ /* 0x000fc80000000f00 */
[----:B----4-:R-:W0:Y:S01]  /*04b0*/  I2F.F64.U16 R2, R2 ;  /* 0x0000000200027312 */ /* 0x010e220000101800 */
[----:B------:R-:W-:Y:S01]  /*04c0*/  UMOV UR6, 0xa06c1b5a ;  /* 0xa06c1b5a00067882 */ /* 0x000fe20000000000 */
[----:B------:R-:W-:Y:S02]  /*04d0*/  UMOV UR7, 0x3f524924 ;  /* 0x3f52492400077882 */ /* 0x000fe40000000000 */
[----:B-1----:R-:W-:-:S04]  /*04e0*/  DFMA R26, R26, UR6, -R4 ;  /* 0x000000061a1a7c2b */ /* 0x002fc80008000804 */
[----:B------:R-:W-:Y:S08]  /*04f0*/  F2F.F32.F64 R0, R28 ;  /* 0x0000001c00007310 */ /* 0x000ff00000301000 */
[----:B------:R-:W5:Y:S01]  /*0500*/  F2F.F32.F64 R27, R26 ;  /* 0x0000001a001b7310 */ /* 0x000f620000301000 */
[----:B0-----:R-:W-:Y:S01]  /*0510*/  DFMA R2, R2, UR6, -R4 ;  /* 0x0000000602027c2b */ /* 0x001fe20008000804 */
[----:B------:R-:W0:Y:S06]  /*0520*/  LDC.64 R4, c[0x0][0x3a8] ;  /* 0x0000ea00ff047b82 */ /* 0x000e2c0000000a00 */
[----:B------:R1:W2:Y:S01]  /*0530*/  F2F.F32.F64 R25, R2 ;  /* 0x0000000200197310 */ /* 0x0002a20000301000 */
[----:B-----5:R-:W-:-:S02]  /*0540*/  FMUL R20, R27, R20 ;  /* 0x000000141b147220 */ /* 0x020fc40000400000 */
[----:B-1----:R-:W1:Y:S02]  /*0550*/  LDC.64 R2, c[0x0][0x3b8] ;  /* 0x0000ee00ff027b82 */ /* 0x002e640000000a00 */
[----:B------:R-:W-:-:S04]  /*0560*/  FFMA R20, R0, R23, R20 ;  /* 0x0000001700147223 */ /* 0x000fc80000000014 */
[----:B--2---:R-:W-:-:S05]  /*0570*/  FFMA R24, R25, R24, R20 ;  /* 0x0000001819187223 */ /* 0x004fca0000000014 */
[----:B------:R-:W-:Y:S01]  /*0580*/  FSETP.GT.AND P0, PT, R24, RZ, PT ;  /* 0x000000ff1800720b */ /* 0x000fe20003f04000 */
[C---:B------:R-:W-:Y:S01]  /*0590*/  FMUL R28, R27.reuse, R18 ;  /* 0x000000121b1c7220 */ /* 0x040fe20000400000 */
[----:B------:R-:W-:-:S03]  /*05a0*/  FMUL R19, R27, R19 ;  /* 0x000000131b137220 */ /* 0x000fc60000400000 */
[C---:B------:R-:W-:Y:S01]  /*05b0*/  FFMA R7, R0.reuse, R7, R28 ;  /* 0x0000000700077223 */ /* 0x040fe2000000001c */
[----:B------:R-:W-:Y:S01]  /*05c0*/  FFMA R18, R0, R11, R19 ;  /* 0x0000000b00127223 */ /* 0x000fe20000000013 */
[----:B0-----:R-:W-:Y:S01]  /*05d0*/  IMAD.WIDE R10, R10, 0x2, R4 ;  /* 0x000000020a0a7825 */ /* 0x001fe200078e0204 */
[----:B------:R-:W-:-:S03]  /*05e0*/  MOV R23, RZ ;  /* 0x000000ff00177202 */ /* 0x000fc60000000f00 */
[C---:B------:R-:W-:Y:S01]  /*05f0*/  FFMA R22, R25.reuse, R22, R7 ;  /* 0x0000001619167223 */ /* 0x040fe20000000007 */
[----:B------:R-:W-:Y:S01]  /*0600*/  FFMA R21, R25, R21, R18 ;  /* 0x0000001519157223 */ /* 0x000fe20000000012 */
[----:B-1----:R-:W-:Y:S01]  /*0610*/  IMAD.WIDE R6, R6, 0x2, R2 ;  /* 0x0000000206067825 */ /* 0x002fe200078e0202 */
[----:B------:R-:W-:Y:S06]  /*0620*/  @!P0 BRA `(.L_x_1) ;  /* 0x0000000c00708947 */ /* 0x000fec0003800000 */
[----:B------:R-:W0:Y:S02]  /*0630*/  LDC.64 R2, c[0x4][0x68] ;  /* 0x01001a00ff027b82 */ /* 0x000e240000000a00 */
[----:B0-----:R-:W2:Y:S02]  /*0640*/  LDG.E R0, desc[UR4][R2.64] ;  /* 0x0000000402007981 */ /* 0x001ea4000c1e1900 */
[----:B--2---:R-:W-:-:S04]  /*0650*/  IADD3 R4, PT, PT, R0, 0x1800000, RZ ;  /* 0x0180000000047810 */ /* 0x004fc80007ffe0ff */
[----:B------:R-:W-:-:S04]  /*0660*/  LOP3.LUT R4, R4, 0x7f800000, RZ, 0xc0, !PT ;  /* 0x7f80000004047812 */ /* 0x000fc800078ec0ff */
[----:B------:R-:W-:-:S13]  /*0670*/  ISETP.GT.U32.AND P0, PT, R4, 0x1ffffff, PT ;  /* 0x01ffffff0400780c */ /* 0x000fda0003f04070 */
[----:B------:R-:W-:Y:S05]  /*0680*/  @P0 BRA `(.L_x_2) ;  /* 0x00000000000c0947 */ /* 0x000fea0003800000 */
[----:B------:R-:W-:-:S07]  /*0690*/  MOV R2, 0x6b0 ;  /* 0x000006b000027802 */ /* 0x000fce0000000f00 */
[----:B------:R-:W-:Y:S05]  /*06a0*/  CALL.REL.NOINC `($__internal_0_$__cuda_sm20_rcp_rn_f32_slowpath) ;  /* 0x000000f400e47944 */ /* 0x000fea0003c00000 */
[----:B------:R-:W-:Y:S05]  /*06b0*/  BRA `(.L_x_3) ;  /* 0x0000000000107947 */ /* 0x000fea0003800000 */
.L_x_2:
[----:B------:R-:W0:Y:S02]  /*06c0*/  MUFU.RCP R5, R0 ;  /* 0x0000000000057308 */ /* 0x000e240000001000 */
[----:B0-----:R-:W-:-:S04]  /*06d0*/  FFMA R2, R0, R5, -1 ;  /* 0xbf80000000027423 */ /* 0x001fc80000000005 */
[----:B------:R-:W-:-:S04]  /*06e0*/  FADD.FTZ R2, -R2, -RZ ;  /* 0x800000ff02027221 */ /* 0x000fc80000010100 */
[----:B------:R-:W-:-:S07]  /*06f0*/  FFMA R5, R5, R2, R5 ;  /* 0x0000000205057223 */ /* 0x000fce0000000005 */
.L_x_3:
[----:B------:R-:W0:Y:S08]  /*0700*/  LDC.64 R26, c[0x4][0x70] ;  /* 0x01001c00ff1a7b82 */ /* 0x000e300000000a00 */
[----:B------:R-:W1:Y:S08]  /*0710*/  LDC.64 R28, c[0x4][0x78] ;  /* 0x01001e00ff1c7b82 */ /* 0x000e700000000a00 */
[----:B------:R-:W2:Y:S01]  /*0720*/  LDC.64 R18, c[0x4][0x80] ;  /* 0x01002000ff127b82 */ /* 0x000ea20000000a00 */
[----:B0-----:R0:W5:Y:S04]  /*0730*/  LDG.E R0, desc[UR4][R26.64] ;  /* 0x000000041a007981 */ /* 0x001168000c1e1900 */
[----:B-1----:R0:W5:Y:S04]  /*0740*/  LDG.E R2, desc[UR4][R28.64] ;  /* 0x000000041c027981 */ /* 0x002168000c1e1900 */
[----:B--2---:R0:W5:Y:S01]  /*0750*/  LDG.E R3, desc[UR4][R18.64] ;  /* 0x0000000412037981 */ /* 0x004162000c1e1900 */
[----:B------:R-:W-:Y:S01]  /*0760*/  FSETP.NEU.AND P0, PT, R5, RZ, PT ;  /* 0x000000ff0500720b */ /* 0x000fe20003f0d000 */
[----:B------:R-:W-:Y:S01]  /*0770*/  BSSY.RECONVERGENT B0, `(.L_x_4) ;  /* 0x000004d000007945 */ /* 0x000fe20003800200 */
[----:B------:R-:W-:-:S02]  /*0780*/  HFMA2 R23, -RZ, RZ, 1.875, 0 ;  /* 0x3f800000ff177431 */ /* 0x000fc400000001ff */
[----:B------:R-:W-:-:S13]  /*0790*/  FSETP.EQ.OR P0, PT, R24, 1, !P0 ;  /* 0x3f8000001800780b */ /* 0x000fda0004702400 */
[----:B0-----:R-:W-:Y:S05]  /*07a0*/  @P0 BRA `(.L_x_5) ;  /* 0x0000000400240947 */ /* 0x001fea0003800000 */
[----:B------:R-:W-:-:S04]  /*07b0*/  FSETP.NAN.AND P0, PT, |R5|, |R5|, PT ;  /* 0x400000050500720b */ /* 0x000fc80003f08200 */
[----:B------:R-:W-:-:S13]  /*07c0*/  FSETP.NUM.AND P0, PT, |R24|, |R24|, !P0 ;  /* 0x400000181800720b */ /* 0x000fda0004707200 */
[----:B------:R-:W-:Y:S01]  /*07d0*/  @!P0 FADD R23, R24, R5 ;  /* 0x0000000518178221 */ /* 0x000fe20000000000 */
[----:B------:R-:W-:Y:S06]  /*07e0*/  @!P0 BRA `(.L_x_5) ;  /* 0x0000000400148947 */ /* 0x000fec0003800000 */
[C---:B------:R-:W-:Y:S01]  /*07f0*/  FMUL R19, |R24|.reuse, 16777216 ;  /* 0x4b80000018137820 */ /* 0x040fe20000400200 */
[----:B------:R-:W-:Y:S01]  /*0800*/  FSETP.GEU.AND P0, PT, |R24|, 1.175494350822287508e-38, PT ;  /* 0x008000001800780b */ /* 0x000fe20003f0e200 */
[----:B------:R-:W-:-:S03]  /*0810*/  HFMA2 R27, -RZ, RZ, 0.64013671875, -15.109375 ;  /* 0x391fcb8eff1b7431 */ /* 0x000fc600000001ff */
[----:B------:R-:W-:-:S04]  /*0820*/  FSEL R19, R19, |R24|, !P0 ;  /* 0x4000001813137208 */ /* 0x000fc80004000000 */
[----:B------:R-:W-:-:S04]  /*0830*/  IADD3 R4, PT, PT, R19, -0x3f3504f3, RZ ;  /* 0xc0cafb0d13047810 */ /* 0x000fc80007ffe0ff */
[----:B------:R-:W-:-:S04]  /*0840*/  LOP3.LUT R20, R4, 0xff800000, RZ, 0xc0, !PT ;  /* 0xff80000004147812 */ /* 0x000fc800078ec0ff */
[----:B------:R-:W-:-:S05]  /*0850*/  IADD3 R19, PT, PT, R19, -R20, RZ ;  /* 0x8000001413137210 */ /* 0x000fca0007ffe0ff */
[C---:B------:R-:W-:Y:S01]  /*0860*/  FADD R4, R19.reuse, 1 ;  /* 0x3f80000013047421 */ /* 0x040fe20000000000 */
[----:B------:R-:W-:-:S04]  /*0870*/  FADD R23, R19, -1 ;  /* 0xbf80000013177421 */ /* 0x000fc80000000000 */
[C---:B------:R-:W-:Y:S01]  /*0880*/  FADD R19, R23.reuse, R23 ;  /* 0x0000001717137221 */ /* 0x040fe20000000000 */
[----:B------:R-:W0:Y:S03]  /*0890*/  MUFU.RCP R4, R4 ;  /* 0x0000000400047308 */ /* 0x000e260000001000 */
[----:B0-----:R-:W-:Y:S01]  /*08a0*/  FMUL R18, R4, R19 ;  /* 0x0000001304127220 */ /* 0x001fe20000400000 */
[----:B------:R-:W-:Y:S02]  /*08b0*/  I2FP.F32.S32 R19, R20 ;  /* 0x0000001400137245 */ /* 0x000fe40000201400 */
[----:B------:R-:W-:Y:S01]  /*08c0*/  FSEL R20, RZ, -24, P0 ;  /* 0xc1c00000ff147808 */ /* 0x000fe20000000000 */
[----:B------:R-:W-:Y:S01]  /*08d0*/  FADD R25, R23, -R18 ;  /* 0x8000001217197221 */ /* 0x000fe20000000000 */
[----:B------:R-:W-:-:S03]  /*08e0*/  FSETP.NEU.AND P0, PT, |R24|, +INF , PT ;  /* 0x7f8000001800780b */ /* 0x000fc60003f0d200 */
[----:B------:R-:W-:Y:S01]  /*08f0*/  FADD R26, R25, R25 ;  /* 0x00000019191a7221 */ /* 0x000fe20000000000 */
[----:B------:R-:W-:Y:S01]  /*0900*/  FFMA R19, R19, 1.1920928955078125e-07, R20 ;  /* 0x3400000013137823 */ /* 0x000fe20000000014 */
[----:B------:R-:W-:Y:S02]  /*0910*/  FSETP.GEU.OR P2, PT, R5, RZ, P0 ;  /* 0x000000ff0500720b */ /* 0x000fe4000074e400 */
[-C--:B------:R-:W-:Y:S01]  /*0920*/  FFMA R25, R23, -R18.reuse, R26 ;  /* 0x8000001217197223 */ /* 0x080fe2000000001a */
[----:B------:R-:W-:Y:S01]  /*0930*/  MOV R26, 0x3a2c32e4 ;  /* 0x3a2c32e4001a7802 */ /* 0x000fe20000000f00 */
[----:B------:R-:W-:Y:S02]  /*0940*/  FMUL R23, R18, R18 ;  /* 0x0000001212177220 */ /* 0x000fe40000400000 */
[----:B------:R-:W-:Y:S01]  /*0950*/  FMUL R20, R4, R25 ;  /* 0x0000001904147220 */ /* 0x000fe20000400000 */
[----:B------:R-:W-:Y:S01]  /*0960*/  FFMA R4, R18, 1.4426950216293334961, R19 ;  /* 0x3fb8aa3b12047823 */ /* 0x000fe20000000013 */
[----:B------:R-:W-:Y:S01]  /*0970*/  FFMA R26, R23, R26, 0.0032181653659790754318 ;  /* 0x3b52e7db171a7423 */ /* 0x000fe2000000001a */
[----:B------:R-:W-:Y:S01]  /*0980*/  @!P0 FMUL R25, R5, 0.5 ;  /* 0x3f00000005198820 */ /* 0x000fe20000400000 */
[----:B------:R-:W-:Y:S01]  /*0990*/  @!P0 FADD R24, R24, R24 ;  /* 0x0000001818188221 */ /* 0x000fe20000000000 */
[----:B------:R-:W-:Y:S01]  /*09a0*/  FADD R19, R19, -R4 ;  /* 0x8000000413137221 */ /* 0x000fe20000000000 */
[----:B------:R-:W-:-:S03]  /*09b0*/  FFMA R26, R23, R26, 0.018033718690276145935 ;  /* 0x3c93bb73171a7423 */ /* 0x000fc6000000001a */
[----:B------:R-:W-:Y:S01]  /*09c0*/  FFMA R19, R18, 1.4426950216293334961, R19 ;  /* 0x3fb8aa3b12137823 */ /* 0x000fe20000000013 */
[C---:B------:R-:W-:Y:S01]  /*09d0*/  FFMA R26, R23.reuse, R26, 0.12022458761930465698 ;  /* 0x3df6384f171a7423 */ /* 0x040fe2000000001a */
[----:B------:R-:W-:Y:S02]  /*09e0*/  @!P2 LOP3.LUT R24, R24, 0x7f800000, RZ, 0x3c, !PT ;  /* 0x7f8000001818a812 */ /* 0x000fe400078e3cff */
[----:B------:R-:W-:Y:S01]  /*09f0*/  FFMA R19, R20, 1.4426950216293334961, R19 ;  /* 0x3fb8aa3b14137823 */ /* 0x000fe20000000013 */
[----:B------:R-:W-:-:S03]  /*0a00*/  FMUL R23, R23, R26 ;  /* 0x0000001a17177220 */ /* 0x000fc60000400000 */
[----:B------:R-:W-:Y:S01]  /*0a10*/  FFMA R26, R18, 1.9251366722983220825e-08, R19 ;  /* 0x32a55e34121a7823 */ /* 0x000fe20000000013 */
[----:B------:R-:W-:-:S04]  /*0a20*/  FMUL R19, R23, 3 ;  /* 0x4040000017137820 */ /* 0x000fc80000400000 */
[----:B------:R-:W-:-:S04]  /*0a30*/  FFMA R26, R20, R19, R26 ;  /* 0x00000013141a7223 */ /* 0x000fc8000000001a */
[----:B------:R-:W-:-:S04]  /*0a40*/  FFMA R23, R18, R23, R26 ;  /* 0x0000001712177223 */ /* 0x000fc8000000001a */
[----:B------:R-:W-:-:S04]  /*0a50*/  FADD R20, R4, R23 ;  /* 0x0000001704147221 */ /* 0x000fc80000000000 */
[----:B------:R-:W-:Y:S01]  /*0a60*/  FMUL R19, R20, R5 ;  /* 0x0000000514137220 */ /* 0x000fe20000400000 */
[----:B------:R-:W-:-:S03]  /*0a70*/  FADD R4, -R4, R20 ;  /* 0x0000001404047221 */ /* 0x000fc60000000100 */
[----:B------:R-:W0:Y:S01]  /*0a80*/  FRND R18, R19 ;  /* 0x0000001300127307 */ /* 0x000e220000201000 */
[----:B------:R-:W-:Y:S01]  /*0a90*/  FADD R23, R23, -R4 ;  /* 0x8000000417177221 */ /* 0x000fe20000000000 */
[----:B------:R-:W-:Y:S01]  /*0aa0*/  FFMA R4, R20, R5, -R19 ;  /* 0x0000000514047223 */ /* 0x000fe20000000813 */
[----:B------:R-:W-:-:S03]  /*0ab0*/  FSETP.GT.AND P1, PT, |R19|, 152, PT ;  /* 0x431800001300780b */ /* 0x000fc60003f24200 */
[----:B------:R-:W-:Y:S02]  /*0ac0*/  FFMA R23, R23, R5, R4 ;  /* 0x0000000517177223 */ /* 0x000fe40000000004 */
[----:B------:R-:W1:Y:S01]  /*0ad0*/  @!P0 FRND.TRUNC R20, R25 ;  /* 0x0000001900148307 */ /* 0x000e62000020d000 */
[----:B0-----:R-:W-:Y:S01]  /*0ae0*/  FADD R4, R19, -R18 ;  /* 0x8000001213047221 */ /* 0x001fe20000000000 */
[----:B------:R-:W-:-:S03]  /*0af0*/  FSETP.GT.AND P3, PT, R18, RZ, PT ;  /* 0x000000ff1200720b */ /* 0x000fc60003f64000 */
[----:B------:R-:W-:-:S04]  /*0b00*/  FADD R4, R4, R23 ;  /* 0x0000001704047221 */ /* 0x000fc80000000000 */
[----:B------:R-:W-:Y:S01]  /*0b10*/  FFMA R23, R4, R27, 0.0013391353422775864601 ;  /* 0x3aaf85ed04177423 */ /* 0x000fe2000000001b */
[----:B-1----:R-:W-:Y:S02]  /*0b20*/  @!P0 FADD R26, R20, R20 ;  /* 0x00000014141a8221 */ /* 0x002fe40000000000 */
[----:B------:R-:W0:Y:S01]  /*0b30*/  F2I.NTZ R20, R19 ;  /* 0x0000001300147305 */ /* 0x000e220000203100 */
[----:B------:R-:W-:Y:S01]  /*0b40*/  FFMA R23, R4, R23, 0.0096188392490148544312 ;  /* 0x3c1d985604177423 */ /* 0x000fe20000000017 */
[----:B------:R-:W-:Y:S01]  /*0b50*/  @!P0 FADD R26, -R26, R5 ;  /* 0x000000051a1a8221 */ /* 0x000fe20000000100 */
[----:B------:R-:W-:Y:S02]  /*0b60*/  SEL R5, RZ, 0x83000000, P3 ;  /* 0x83000000ff057807 */ /* 0x000fe40001800000 */
[----:B------:R-:W-:Y:S01]  /*0b70*/  FFMA R23, R4, R23, 0.055503588169813156128 ;  /* 0x3d6357bb04177423 */ /* 0x000fe20000000017 */
[----:B------:R-:W-:Y:S02]  /*0b80*/  FSETP.GEU.AND P3, PT, R19, RZ, PT ;  /* 0x000000ff1300720b */ /* 0x000fe40003f6e000 */
[----:B------:R-:W-:Y:S01]  /*0b90*/  FSETP.NEU.AND P4, PT, |R26|, 1, !P0 ;  /* 0x3f8000001a00780b */ /* 0x000fe2000478d200 */
[----:B------:R-:W-:-:S04]  /*0ba0*/  FFMA R23, R4, R23, 0.24022644758224487305 ;  /* 0x3e75fdec04177423 */ /* 0x000fc80000000017 */
[----:B------:R-:W-:Y:S01]  /*0bb0*/  FFMA R23, R4, R23, 0.69314718246459960938 ;  /* 0x3f31721804177423 */ /* 0x000fe20000000017 */
[----:B0-----:R-:W-:-:S03]  /*0bc0*/  LEA R20, R20, -R5, 0x17 ;  /* 0x8000000514147211 */ /* 0x001fc600078eb8ff */
[----:B------:R-:W-:Y:S01]  /*0bd0*/  FFMA R25, R4, R23, 1 ;  /* 0x3f80000004197423 */ /* 0x000fe20000000017 */
[----:B------:R-:W-:Y:S02]  /*0be0*/  IADD3 R4, PT, PT, R5, 0x7f000000, RZ ;  /* 0x7f00000005047810 */ /* 0x000fe40007ffe0ff */
[----:B------:R-:W-:Y:S02]  /*0bf0*/  FSEL R23, RZ, +INF , !P3 ;  /* 0x7f800000ff177808 */ /* 0x000fe40005800000 */
[----:B------:R-:W-:Y:S01]  /*0c00*/  @P4 LOP3.LUT R24, R24, 0x7fffffff, RZ, 0xc0, !PT ;  /* 0x7fffffff18184812 */ /* 0x000fe200078ec0ff */
[----:B------:R-:W-:-:S04]  /*0c10*/  FMUL R25, R4, R25 ;  /* 0x0000001904197220 */ /* 0x000fc80000400000 */
[----:B------:R-:W-:Y:S01]  /*0c20*/  @!P1 FMUL R23, R20, R25 ;  /* 0x0000001914179220 */ /* 0x000fe20000400000 */
[----:B------:R-:W-:-:S07]  /*0c30*/  @!P0 MOV R23, R24 ;  /* 0x0000001800178202 */ /* 0x000fce0000000f00 */
.L_x_5:
[----:B------:R-:W-:Y:S05]  /*0c40*/  BSYNC.RECONVERGENT B0 ;  /* 0x0000000000007941 */ /* 0x000fea0003800200 */
.L_x_4:
[----:B-----5:R-:W-:Y:S01]  /*0c50*/  FFMA R2, R3, -R23, R2 ;  /* 0x8000001703027223 */ /* 0x020fe20000000002 */
[----:B------:R-:W-:Y:S01]  /*0c60*/  FADD R0, -R0, R23 ;  /* 0x0000001700007221 */ /* 0x000fe20000000100 */
[----:B------:R-:W-:Y:S03]  /*0c70*/  BSSY.RECONVERGENT B3, `(.L_x_6) ;  /* 0x000000e000037945 */ /* 0x000fe60003800200 */
[----:B------:R-:W-:Y:S02]  /*0c80*/  FMNMX R5, R2, 1.175494350822287508e-38, !PT ;  /* 0x0080000002057809 */ /* 0x000fe40007800000 */
[----:B------:R-:W-:Y:S02]  /*0c90*/  FMNMX R26, RZ, R0, !PT ;  /* 0x00000000ff1a7209 */ /* 0x000fe40007800000 */
[----:B------:R-:W0:Y:S08]  /*0ca0*/  MUFU.RCP R2, R5 ;  /* 0x0000000500027308 */ /* 0x000e300000001000 */
[----:B------:R-:W1:Y:S01]  /*0cb0*/  FCHK P0, R26, R5 ;  /* 0x000000051a007302 */ /* 0x000e620000000000 */
[----:B0-----:R-:W-:-:S04]  /*0cc0*/  FFMA R3, -R5, R2, 1 ;  /* 0x3f80000005037423 */ /* 0x001fc80000000102 */
[----:B------:R-:W-:-:S04]  /*0cd0*/  FFMA R3, R2, R3, R2 ;  /* 0x0000000302037223 */ /* 0x000fc80000000002 */
[----:B------:R-:W-:-:S04]  /*0ce0*/  FFMA R0, R26, R3, RZ ;  /* 0x000000031a007223 */ /* 0x000fc800000000ff */
[----:B------:R-:W-:-:S04]  /*0cf0*/  FFMA R23, -R5, R0, R26 ;  /* 0x0000000005177223 */ /* 0x000fc8000000011a */
[----:B------:R-:W-:Y:S01]  /*0d00*/  FFMA R23, R3, R23, R0 ;  /* 0x0000001703177223 */ /* 0x000fe20000000000 */
[----:B-1----:R-:W-:Y:S06]  /*0d10*/  @!P0 BRA `(.L_x_7) ;  /* 0x00000000000c8947 */ /* 0x002fec0003800000 */
[----:B------:R-:W-:-:S07]  /*0d20*/  MOV R4, 0xd40 ;  /* 0x00000d4000047802 */ /* 0x000fce0000000f00 */
[----:B------:R-:W-:Y:S05]  /*0d30*/  CALL.REL.NOINC `($__internal_1_$__cuda_sm3x_div_rn_noftz_f32_slowpath) ;  /* 0x000000f400107944 */ /* 0x000fea0003c00000 */
[----:B------:R-:W-:-:S07]  /*0d40*/  MOV R23, R0 ;  /* 0x0000000000177202 */ /* 0x000fce0000000f00 */
.L_x_7:
[----:B------:R-:W-:Y:S05]  /*0d50*/  BSYNC.RECONVERGENT B3 ;  /* 0x0000000000037941 */ /* 0x000fea0003800200 */
.L_x_6:
        /* <DEDUP_REMOVED lines=9> */
.L_x_8:
[----:B------:R-:W0:Y:S02]  /*0df0*/  MUFU.RCP R5, R0 ;  /* 0x0000000000057308 */ /* 0x000e240000001000 */
[----:B0-----:R-:W-:-:S04]  /*0e00*/  FFMA R2, R0, R5, -1 ;  /* 0xbf80000000027423 */ /* 0x001fc80000000005 */
[----:B------:R-:W-:-:S04]  /*0e10*/  FADD.FTZ R2, -R2, -RZ ;  /* 0x800000ff02027221 */ /* 0x000fc80000010100 */
[----:B------:R-:W-:-:S07]  /*0e20*/  FFMA R5, R5, R2, R5 ;  /* 0x0000000205057223 */ /* 0x000fce0000000005 */
.L_x_9:
[C---:B------:R-:W-:Y:S01]  /*0e30*/  FMUL R0, |R23|.reuse, 16777216 ;  /* 0x4b80000017007820 */ /* 0x040fe20000400200 */
[----:B------:R-:W-:Y:S01]  /*0e40*/  FSETP.GEU.AND P0, PT, |R23|, 1.175494350822287508e-38, PT ;  /* 0x008000001700780b */ /* 0x000fe20003f0e200 */
[----:B------:R-:W-:Y:S03]  /*0e50*/  BSSY.RECONVERGENT B0, `(.L_x_10) ;  /* 0x0000058000007945 */ /* 0x000fe60003800200 */
[----:B------:R-:W-:-:S04]  /*0e60*/  FSEL R0, R0, |R23|, !P0 ;  /* 0x4000001700007208 */ /* 0x000fc80004000000 */
[----:B------:R-:W-:-:S04]  /*0e70*/  IADD3 R2, PT, PT, R0, -0x3f3504f3, RZ ;  /* 0xc0cafb0d00027810 */ /* 0x000fc80007ffe0ff */
[----:B------:R-:W-:Y:S02]  /*0e80*/  LOP3.LUT R3, R2, 0xff800000, RZ, 0xc0, !PT ;  /* 0xff80000002037812 */ /* 0x000fe400078ec0ff */
[----:B------:R-:W-:Y:S02]  /*0e90*/  FSEL R2, RZ, -24, P0 ;  /* 0xc1c00000ff027808 */ /* 0x000fe40000000000 */
[-C--:B------:R-:W-:Y:S02]  /*0ea0*/  IADD3 R18, PT, PT, R0, -R3.reuse, RZ ;  /* 0x8000000300127210 */ /* 0x080fe40007ffe0ff */
[----:B------:R-:W-:-:S03]  /*0eb0*/  I2FP.F32.S32 R19, R3 ;  /* 0x0000000300137245 */ /* 0x000fc60000201400 */
[C---:B------:R-:W-:Y:S01]  /*0ec0*/  FADD R0, R18.reuse, 1 ;  /* 0x3f80000012007421 */ /* 0x040fe20000000000 */
[----:B------:R-:W-:Y:S01]  /*0ed0*/  FADD R18, R18, -1 ;  /* 0xbf80000012127421 */ /* 0x000fe20000000000 */
[----:B------:R-:W-:-:S03]  /*0ee0*/  FFMA R20, R19, 1.1920928955078125e-07, R2 ;  /* 0x3400000013147823 */ /* 0x000fc60000000002 */
[----:B------:R-:W-:Y:S01]  /*0ef0*/  FADD R25, R18, R18 ;  /* 0x0000001212197221 */ /* 0x000fe20000000000 */
[----:B------:R-:W0:Y:S03]  /*0f00*/  MUFU.RCP R0, R0 ;  /* 0x0000000000007308 */ /* 0x000e260000001000 */
[----:B0-----:R-:W-:Y:S01]  /*0f10*/  FMUL R3, R0, R25 ;  /* 0x0000001900037220 */ /* 0x001fe20000400000 */
[----:B------:R-:W-:-:S03]  /*0f20*/  HFMA2 R25, -RZ, RZ, 0.771484375, 0.21533203125 ;  /* 0x3a2c32e4ff197431 */ /* 0x000fc600000001ff */
[----:B------:R-:W-:Y:S01]  /*0f30*/  FADD R19, R18, -R3 ;  /* 0x8000000312137221 */ /* 0x000fe20000000000 */
[C---:B------:R-:W-:Y:S01]  /*0f40*/  FMUL R4, R3.reuse, R3 ;  /* 0x0000000303047220 */ /* 0x040fe20000400000 */
[----:B------:R-:W-:Y:S02]  /*0f50*/  FFMA R2, R3, 1.4426950216293334961, R20 ;  /* 0x3fb8aa3b03027823 */ /* 0x000fe40000000014 */
[----:B------:R-:W-:Y:S02]  /*0f60*/  FADD R19, R19, R19 ;  /* 0x0000001313137221 */ /* 0x000fe40000000000 */
[----:B------:R-:W-:Y:S01]  /*0f70*/  FADD R20, R20, -R2 ;  /* 0x8000000214147221 */ /* 0x000fe20000000000 */
[----:B------:R-:W-:Y:S01]  /*0f80*/  FFMA R25, R4, R25, 0.0032181653659790754318 ;  /* 0x3b52e7db04197423 */ /* 0x000fe20000000019 */
[----:B------:R-:W-:Y:S02]  /*0f90*/  FFMA R19, R18, -R3, R19 ;  /* 0x8000000312137223 */ /* 0x000fe40000000013 */
[----:B------:R-:W-:Y:S01]  /*0fa0*/  FFMA R20, R3, 1.4426950216293334961, R20 ;  /* 0x3fb8aa3b03147823 */ /* 0x000fe20000000014 */
[----:B------:R-:W-:Y:S01]  /*0fb0*/  FFMA R25, R4, R25, 0.018033718690276145935 ;  /* 0x3c93bb7304197423 */ /* 0x000fe20000000019 */
[----:B------:R-:W-:-:S03]  /*0fc0*/  FMUL R19, R0, R19 ;  /* 0x0000001300137220 */ /* 0x000fc60000400000 */
[----:B------:R-:W-:Y:S01]  /*0fd0*/  FFMA R25, R4, R25, 0.12022458761930465698 ;  /* 0x3df6384f04197423 */ /* 0x000fe20000000019 */
[----:B------:R-:W-:-:S03]  /*0fe0*/  FFMA R20, R19, 1.4426950216293334961, R20 ;  /* 0x3fb8aa3b13147823 */ /* 0x000fc60000000014 */
[----:B------:R-:W-:Y:S01]  /*0ff0*/  FMUL R4, R4, R25 ;  /* 0x0000001904047220 */ /* 0x000fe20000400000 */
[----:B------:R-:W-:-:S03]  /*1000*/  FFMA R20, R3, 1.9251366722983220825e-08, R20 ;  /* 0x32a55e3403147823 */ /* 0x000fc60000000014 */
[----:B------:R-:W-:-:S04]  /*1010*/  FMUL R0, R4, 3 ;  /* 0x4040000004007820 */ /* 0x000fc80000400000 */
[----:B------:R-:W-:-:S04]  /*1020*/  FFMA R19, R19, R0, R20 ;  /* 0x0000000013137223 */ /* 0x000fc80000000014 */
[----:B------:R-:W-:Y:S01]  /*1030*/  FFMA R19, R3, R4, R19 ;  /* 0x0000000403137223 */ /* 0x000fe20000000013 */
[----:B------:R-:W-:-:S03]  /*1040*/  MOV R4, 0x391fcb8e ;  /* 0x391fcb8e00047802 */ /* 0x000fc60000000f00 */
[----:B------:R-:W-:-:S04]  /*1050*/  FADD R25, R2, R19 ;  /* 0x0000001302197221 */ /* 0x000fc80000000000 */
[----:B------:R-:W-:Y:S01]  /*1060*/  FMUL R0, R25, R5 ;  /* 0x0000000519007220 */ /* 0x000fe20000400000 */
[----:B------:R-:W-:-:S03]  /*1070*/  FADD R2, -R2, R25 ;  /* 0x0000001902027221 */ /* 0x000fc60000000100 */
[----:B------:R-:W0:Y:S01]  /*1080*/  FRND R3, R0 ;  /* 0x0000000000037307 */ /* 0x000e220000201000 */
[----:B------:R-:W-:Y:S01]  /*1090*/  FADD R2, R19, -R2 ;  /* 0x8000000213027221 */ /* 0x000fe20000000000 */
[-C--:B------:R-:W-:Y:S01]  /*10a0*/  FFMA R25, R25, R5.reuse, -R0 ;  /* 0x0000000519197223 */ /* 0x080fe20000000800 */
[C---:B------:R-:W-:Y:S02]  /*10b0*/  FSETP.GT.AND P1, PT, |R0|.reuse, 152, PT ;  /* 0x431800000000780b */ /* 0x040fe40003f24200 */
[----:B------:R-:W-:Y:S01]  /*10c0*/  FSETP.GEU.AND P2, PT, R0, RZ, PT ;  /* 0x000000ff0000720b */ /* 0x000fe20003f4e000 */
[----:B------:R-:W-:Y:S02]  /*10d0*/  FFMA R2, R2, R5, R25 ;  /* 0x0000000502027223 */ /* 0x000fe40000000019 */
[----:B------:R1:W2:Y:S01]  /*10e0*/  F2I.NTZ R18, R0 ;  /* 0x0000000000127305 */ /* 0x0002a20000203100 */
[----:B0-----:R-:W-:Y:S01]  /*10f0*/  FADD R19, R0, -R3 ;  /* 0x8000000300137221 */ /* 0x001fe20000000000 */
[----:B------:R-:W-:Y:S01]  /*1100*/  FSETP.GT.AND P0, PT, R3, RZ, PT ;  /* 0x000000ff0300720b */ /* 0x000fe20003f04000 */
[----:B-1----:R-:W-:-:S02]  /*1110*/  HFMA2 R0, -RZ, RZ, 1.875, 0 ;  /* 0x3f800000ff007431 */ /* 0x002fc400000001ff */
[----:B------:R-:W-:Y:S01]  /*1120*/  FADD R19, R2, R19 ;  /* 0x0000001302137221 */ /* 0x000fe20000000000 */
[----:B------:R-:W-:Y:S02]  /*1130*/  SEL R3, RZ, 0x83000000, P0 ;  /* 0x83000000ff037807 */ /* 0x000fe40000000000 */
[----:B------:R-:W-:Y:S01]  /*1140*/  FSETP.NEU.AND P0, PT, R5, RZ, PT ;  /* 0x000000ff0500720b */ /* 0x000fe20003f0d000 */
[----:B------:R-:W-:-:S03]  /*1150*/  FFMA R2, R19, R4, 0.0013391353422775864601 ;  /* 0x3aaf85ed13027423 */ /* 0x000fc60000000004 */
[----:B------:R-:W-:Y:S01]  /*1160*/  FSETP.EQ.OR P0, PT, R23, 1, !P0 ;  /* 0x3f8000001700780b */ /* 0x000fe20004702400 */
[----:B------:R-:W-:-:S04]  /*1170*/  FFMA R2, R19, R2, 0.0096188392490148544312 ;  /* 0x3c1d985613027423 */ /* 0x000fc80000000002 */
[----:B------:R-:W-:-:S04]  /*1180*/  FFMA R2, R19, R2, 0.055503588169813156128 ;  /* 0x3d6357bb13027423 */ /* 0x000fc80000000002 */
[----:B------:R-:W-:Y:S01]  /*1190*/  FFMA R4, R19, R2, 0.24022644758224487305 ;  /* 0x3e75fdec13047423 */ /* 0x000fe20000000002 */
[----:B------:R-:W-:-:S03]  /*11a0*/  FMUL R2, R5, 0.5 ;  /* 0x3f00000005027820 */ /* 0x000fc60000400000 */
[----:B------:R-:W-:-:S03]  /*11b0*/  FFMA R4, R19, R4, 0.69314718246459960938 ;  /* 0x3f31721813047423 */ /* 0x000fc60000000004 */
[----:B------:R-:W0:Y:S01]  /*11c0*/  FRND.TRUNC R2, R2 ;  /* 0x0000000200027307 */ /* 0x000e22000020d000 */
[----:B------:R-:W-:Y:S01]  /*11d0*/  FFMA R4, R19, R4, 1 ;  /* 0x3f80000013047423 */ /* 0x000fe20000000004 */
[----:B------:R-:W-:Y:S02]  /*11e0*/  IADD3 R19, PT, PT, R3, 0x7f000000, RZ ;  /* 0x7f00000003137810 */ /* 0x000fe40007ffe0ff */
[----:B--2---:R-:W-:-:S03]  /*11f0*/  LEA R3, R18, -R3, 0x17 ;  /* 0x8000000312037211 */ /* 0x004fc600078eb8ff */
[----:B------:R-:W-:-:S04]  /*1200*/  FMUL R4, R4, R19 ;  /* 0x0000001304047220 */ /* 0x000fc80000400000 */
[----:B------:R-:W-:Y:S01]  /*1210*/  FMUL R3, R4, R3 ;  /* 0x0000000304037220 */ /* 0x000fe20000400000 */
[----:B------:R-:W-:Y:S01]  /*1220*/  @P1 FSEL R3, RZ, +INF , !P2 ;  /* 0x7f800000ff031808 */ /* 0x000fe20005000000 */
[----:B0-----:R-:W-:Y:S01]  /*1230*/  FADD R2, R2, R2 ;  /* 0x0000000202027221 */ /* 0x001fe20000000000 */
[----:B------:R-:W-:Y:S06]  /*1240*/  @P0 BRA `(.L_x_11) ;  /* 0x0000000000600947 */ /* 0x000fec0003800000 */
[----:B------:R-:W-:-:S04]  /*1250*/  FSETP.NAN.AND P0, PT, |R5|, |R5|, PT ;  /* 0x400000050500720b */ /* 0x000fc80003f08200 */
[----:B------:R-:W-:-:S13]  /*1260*/  FSETP.NUM.AND P0, PT, |R23|, |R23|, !P0 ;  /* 0x400000171700720b */ /* 0x000fda0004707200 */
[----:B------:R-:W-:Y:S01]  /*1270*/  @!P0 FADD R0, R5, R23 ;  /* 0x0000001705008221 */ /* 0x000fe20000000000 */
[----:B------:R-:W-:Y:S06]  /*1280*/  @!P0 BRA `(.L_x_11) ;  /* 0x0000000000508947 */ /* 0x000fec0003800000 */
[----:B------:R-:W-:Y:S01]  /*1290*/  FSETP.NEU.AND P0, PT, |R23|, +INF , PT ;  /* 0x7f8000001700780b */ /* 0x000fe20003f0d200 */
[----:B------:R-:W-:-:S03]  /*12a0*/  FADD R2, -R2, R5 ;  /* 0x0000000502027221 */ /* 0x000fc60000000100 */
[----:B------:R-:W-:-:S04]  /*12b0*/  FSETP.NEU.AND P0, PT, R23, RZ, P0 ;  /* 0x000000ff1700720b */ /* 0x000fc8000070d000 */
[----:B------:R-:W-:Y:S02]  /*12c0*/  FSETP.GEU.OR P1, PT, R5, RZ, P0 ;  /* 0x000000ff0500720b */ /* 0x000fe4000072e400 */
[----:B------:R-:W-:-:S07]  /*12d0*/  FSETP.NEU.AND P2, PT, |R2|, 1, !P0 ;  /* 0x3f8000000200780b */ /* 0x000fce000474d200 */
[----:B------:R-:W-:-:S05]  /*12e0*/  @!P0 FADD R4, R23, R23 ;  /* 0x0000001717048221 */ /* 0x000fca0000000000 */
[----:B------:R-:W-:-:S04]  /*12f0*/  @!P1 LOP3.LUT R4, R4, 0x7f800000, RZ, 0x3c, !PT ;  /* 0x7f80000004049812 */ /* 0x000fc800078e3cff */
[----:B------:R-:W-:-:S04]  /*1300*/  @P2 LOP3.LUT R4, R4, 0x7fffffff, RZ, 0xc0, !PT ;  /* 0x7fffffff04042812 */ /* 0x000fc800078ec0ff */
[----:B------:R-:W-:Y:S01]  /*1310*/  @!P0 MOV R0, R4 ;  /* 0x0000000400008202 */ /* 0x000fe20000000f00 */
[----:B------:R-:W-:Y:S06]  /*1320*/  @!P0 BRA `(.L_x_11) ;  /* 0x0000000000288947 */ /* 0x000fec0003800000 */
[----:B------:R-:W-:Y:S02]  /*1330*/  FSETP.NEU.AND P0, PT, |R5|, +INF , PT ;  /* 0x7f8000000500780b */ /* 0x000fe40003f0d200 */
[----:B------:R-:W-:-:S13]  /*1340*/  FSETP.EQ.AND P1, PT, R23, -1, PT ;  /* 0xbf8000001700780b */ /* 0x000fda0003f22000 */
[----:B------:R-:W-:Y:S05]  /*1350*/  @!P0 BRA P1, `(.L_x_11) ;  /* 0x00000000001c8947 */ /* 0x000fea0000800000 */
[----:B------:R-:W-:-:S13]  /*1360*/  FSETP.GEU.AND P1, PT, R23, RZ, PT ;  /* 0x000000ff1700720b */ /* 0x000fda0003f2e000 */
[----:B------:R-:W0:Y:S01]  /*1370*/  @!P1 FRND.FLOOR R0, R5 ;  /* 0x0000000500009307 */ /* 0x000e220000205000 */
[----:B------:R-:W-:-:S04]  /*1380*/  @!P1 FSETP.NEU.AND P2, PT, |R2|, 1, PT ;  /* 0x3f8000000200980b */ /* 0x000fc80003f4d200 */
[-C--:B------:R-:W-:Y:S02]  /*1390*/  @!P1 FSEL R2, R3, -R3.reuse, P2 ;  /* 0x8000000303029208 */ /* 0x080fe40001000000 */
[----:B0-----:R-:W-:Y:S02]  /*13a0*/  @!P1 FSETP.NEU.AND P0, PT, R5, R0, PT ;  /* 0x000000000500920b */ /* 0x001fe40003f0d000 */
[----:B------:R-:W-:Y:S02]  /*13b0*/  MOV R0, R3 ;  /* 0x0000000300007202 */ /* 0x000fe40000000f00 */
[----:B------:R-:W-:-:S09]  /*13c0*/  @!P1 FSEL R0, R2, +QNAN , !P0 ;  /* 0x7fffffff02009808 */ /* 0x000fd20004000000 */
.L_x_11:
[----:B------:R-:W-:Y:S05]  /*13d0*/  BSYNC.RECONVERGENT B0 ;  /* 0x0000000000007941 */ /* 0x000fea0003800200 */
.L_x_10:
[----:B------:R-:W-:-:S07]  /*13e0*/  FMUL R23, R0, 100 ;  /* 0x42c8000000177820 */ /* 0x000fce0000400000 */
.L_x_1:
[----:B------:R-:W-:Y:S05]  /*13f0*/  BSYNC.RECONVERGENT B2 ;  /* 0x0000000000027941 */ /* 0x000fea0003800200 */
.L_x_0:
[----:B------:R-:W-:Y:S01]  /*1400*/  FSETP.GT.AND P0, PT, R21, RZ, PT ;  /* 0x000000ff1500720b */ /* 0x000fe20003f04000 */
[----:B------:R-:W-:Y:S01]  /*1410*/  BSSY.RECONVERGENT B2, `(.L_x_12) ;  /* 0x00000df000027945 */ /* 0x000fe20003800200 */
[----:B------:R-:W-:-:S11]  /*1420*/  HFMA2 R24, -RZ, RZ, 0, 0 ;  /* 0x00000000ff187431 */ /* 0x000fd600000001ff */
[----:B------:R-:W-:Y:S05]  /*1430*/  @!P0 BRA `(.L_x_13) ;  /* 0x0000000c00708947 */ /* 0x000fea0003800000 */
        /* <DEDUP_REMOVED lines=9> */
.L_x_14:
[----:B------:R-:W0:Y:S02]  /*14d0*/  MUFU.RCP R5, R0 ;  /* 0x0000000000057308 */ /* 0x000e240000001000 */
[----:B0-----:R-:W-:-:S04]  /*14e0*/  FFMA R2, R0, R5, -1 ;  /* 0xbf80000000027423 */ /* 0x001fc80000000005 */
[----:B------:R-:W-:-:S04]  /*14f0*/  FADD.FTZ R2, -R2, -RZ ;  /* 0x800000ff02027221 */ /* 0x000fc80000010100 */
[----:B------:R-:W-:-:S07]  /*1500*/  FFMA R5, R5, R2, R5 ;  /* 0x0000000205057223 */ /* 0x000fce0000000005 */
.L_x_15:
        /* <DEDUP_REMOVED lines=16> */
[----:B------:R-:W-:-:S04]  /*1610*/  FSETP.GEU.AND P0, PT, |R21|, 1.175494350822287508e-38, PT ;  /* 0x008000001500780b */ /* 0x000fc80003f0e200 */
[----:B------:R-:W-:Y:S02]  /*1620*/  FSEL R4, R4, |R21|, !P0 ;  /* 0x4000001504047208 */ /* 0x000fe40004000000 */
[----:B------:R-:W-:Y:S02]  /*1630*/  FSEL R20, RZ, -24, P0 ;  /* 0xc1c00000ff147808 */ /* 0x000fe40000000000 */
[----:B------:R-:W-:Y:S02]  /*1640*/  IADD3 R18, PT, PT, R4, -0x3f3504f3, RZ ;  /* 0xc0cafb0d04127810 */ /* 0x000fe40007ffe0ff */
[----:B------:R-:W-:Y:S02]  /*1650*/  FSETP.NEU.AND P0, PT, |R21|, +INF , PT ;  /* 0x7f8000001500780b */ /* 0x000fe40003f0d200 */
[----:B------:R-:W-:Y:S02]  /*1660*/  LOP3.LUT R19, R18, 0xff800000, RZ, 0xc0, !PT ;  /* 0xff80000012137812 */ /* 0x000fe400078ec0ff */
[----:B------:R-:W-:-:S02]  /*1670*/  FSETP.GEU.OR P2, PT, R5, RZ, P0 ;  /* 0x000000ff0500720b */ /* 0x000fc4000074e400 */
[-C--:B------:R-:W-:Y:S02]  /*1680*/  IADD3 R18, PT, PT, R4, -R19.reuse, RZ ;  /* 0x8000001304127210 */ /* 0x080fe40007ffe0ff */
[----:B------:R-:W-:-:S03]  /*1690*/  I2FP.F32.S32 R19, R19 ;  /* 0x0000001300137245 */ /* 0x000fc60000201400 */
[C---:B------:R-:W-:Y:S01]  /*16a0*/  FADD R4, R18.reuse, 1 ;  /* 0x3f80000012047421 */ /* 0x040fe20000000000 */
[----:B------:R-:W-:Y:S01]  /*16b0*/  FADD R25, R18, -1 ;  /* 0xbf80000012197421 */ /* 0x000fe20000000000 */
[----:B------:R-:W-:Y:S01]  /*16c0*/  FFMA R19, R19, 1.1920928955078125e-07, R20 ;  /* 0x3400000013137823 */ /* 0x000fe20000000014 */
[----:B------:R-:W-:Y:S02]  /*16d0*/  @!P0 FADD R21, R21, R21 ;  /* 0x0000001515158221 */ /* 0x000fe40000000000 */
[----:B------:R-:W-:Y:S01]  /*16e0*/  FADD R27, R25, R25 ;  /* 0x00000019191b7221 */ /* 0x000fe20000000000 */
[----:B------:R-:W0:Y:S02]  /*16f0*/  MUFU.RCP R4, R4 ;  /* 0x0000000400047308 */ /* 0x000e240000001000 */
[----:B------:R-:W-:Y:S01]  /*1700*/  @!P2 LOP3.LUT R21, R21, 0x7f800000, RZ, 0x3c, !PT ;  /* 0x7f8000001515a812 */ /* 0x000fe200078e3cff */
[----:B0-----:R-:W-:Y:S01]  /*1710*/  FMUL R18, R4, R27 ;  /* 0x0000001b04127220 */ /* 0x001fe20000400000 */
[----:B------:R-:W-:-:S03]  /*1720*/  MOV R27, 0x3a2c32e4 ;  /* 0x3a2c32e4001b7802 */ /* 0x000fc60000000f00 */
[----:B------:R-:W-:-:S04]  /*1730*/  FADD R24, R25, -R18 ;  /* 0x8000001219187221 */ /* 0x000fc80000000000 */
[----:B------:R-:W-:-:S04]  /*1740*/  FADD R24, R24, R24 ;  /* 0x0000001818187221 */ /* 0x000fc80000000000 */
[-C--:B------:R-:W-:Y:S01]  /*1750*/  FFMA R25, R25, -R18.reuse, R24 ;  /* 0x8000001219197223 */ /* 0x080fe20000000018 */
[----:B------:R-:W-:-:S03]  /*1760*/  FMUL R24, R18, R18 ;  /* 0x0000001212187220 */ /* 0x000fc60000400000 */
[----:B------:R-:W-:Y:S01]  /*1770*/  FMUL R20, R4, R25 ;  /* 0x0000001904147220 */ /* 0x000fe20000400000 */
[----:B------:R-:W-:Y:S01]  /*1780*/  FFMA R4, R18, 1.4426950216293334961, R19 ;  /* 0x3fb8aa3b12047823 */ /* 0x000fe20000000013 */
[C---:B------:R-:W-:Y:S01]  /*1790*/  FFMA R25, R24.reuse, R27, 0.0032181653659790754318 ;  /* 0x3b52e7db18197423 */ /* 0x040fe2000000001b */
[----:B------:R-:W-:Y:S02]  /*17a0*/  HFMA2 R27, -RZ, RZ, 0.64013671875, -15.109375 ;  /* 0x391fcb8eff1b7431 */ /* 0x000fe400000001ff */
[----:B------:R-:W-:Y:S01]  /*17b0*/  FADD R19, R19, -R4 ;  /* 0x8000000413137221 */ /* 0x000fe20000000000 */
[----:B------:R-:W-:-:S03]  /*17c0*/  FFMA R25, R24, R25, 0.018033718690276145935 ;  /* 0x3c93bb7318197423 */ /* 0x000fc60000000019 */
[----:B------:R-:W-:Y:S01]  /*17d0*/  FFMA R19, R18, 1.4426950216293334961, R19 ;  /* 0x3fb8aa3b12137823 */ /* 0x000fe20000000013 */
[----:B------:R-:W-:-:S03]  /*17e0*/  FFMA R25, R24, R25, 0.12022458761930465698 ;  /* 0x3df6384f18197423 */ /* 0x000fc60000000019 */
[----:B------:R-:W-:Y:S01]  /*17f0*/  FFMA R19, R20, 1.4426950216293334961, R19 ;  /* 0x3fb8aa3b14137823 */ /* 0x000fe20000000013 */
[----:B------:R-:W-:-:S03]  /*1800*/  FMUL R25, R24, R25 ;  /* 0x0000001918197220 */ /* 0x000fc60000400000 */
[----:B------:R-:W-:Y:S01]  /*1810*/  FFMA R24, R18, 1.9251366722983220825e-08, R19 ;  /* 0x32a55e3412187823 */ /* 0x000fe20000000013 */
[----:B------:R-:W-:-:S04]  /*1820*/  FMUL R19, R25, 3 ;  /* 0x4040000019137820 */ /* 0x000fc80000400000 */
[----:B------:R-:W-:-:S04]  /*1830*/  FFMA R24, R20, R19, R24 ;  /* 0x0000001314187223 */ /* 0x000fc80000000018 */
[----:B------:R-:W-:Y:S01]  /*1840*/  FFMA R25, R18, R25, R24 ;  /* 0x0000001912197223 */ /* 0x000fe20000000018 */
[----:B------:R-:W-:-:S03]  /*1850*/  @!P0 FMUL R24, R5, 0.5 ;  /* 0x3f00000005188820 */ /* 0x000fc60000400000 */
        /* <DEDUP_REMOVED lines=21> */
[----:B------:R-:W-:Y:S01]  /*19b0*/  FFMA R25, R4, R25, 0.24022644758224487305 ;  /* 0x3e75fdec04197423 */ /* 0x000fe20000000019 */
[----:B------:R-:W-:-:S03]  /*19c0*/  FSEL R29, RZ, +INF , !P3 ;  /* 0x7f800000ff1d7808 */ /* 0x000fc60005800000 */
[----:B------:R-:W-:Y:S01]  /*19d0*/  FFMA R25, R4, R25, 0.69314718246459960938 ;  /* 0x3f31721804197423 */ /* 0x000fe20000000019 */
[----:B0-----:R-:W-:-:S03]  /*19e0*/  LEA R20, R20, -R5, 0x17 ;  /* 0x8000000514147211 */ /* 0x001fc600078eb8ff */
[----:B------:R-:W-:Y:S01]  /*19f0*/  FFMA R25, R4, R25, 1 ;  /* 0x3f80000004197423 */ /* 0x000fe20000000019 */
[----:B------:R-:W-:-:S03]  /*1a00*/  IADD3 R4, PT, PT, R5, 0x7f000000, RZ ;  /* 0x7f00000005047810 */ /* 0x000fc60007ffe0ff */
[----:B------:R-:W-:Y:S02]  /*1a10*/  @P4 LOP3.LUT R21, R21, 0x7fffffff, RZ, 0xc0, !PT ;  /* 0x7fffffff15154812 */ /* 0x000fe400078ec0ff */
[----:B------:R-:W-:-:S04]  /*1a20*/  FMUL R25, R4, R25 ;  /* 0x0000001904197220 */ /* 0x000fc80000400000 */
[----:B------:R-:W-:Y:S01]  /*1a30*/  @!P1 FMUL R29, R20, R25 ;  /* 0x00000019141d9220 */ /* 0x000fe20000400000 */
[----:B------:R-:W-:-:S07]  /*1a40*/  @!P0 MOV R29, R21 ;  /* 0x00000015001d8202 */ /* 0x000fce0000000f00 */
.L_x_17:
[----:B------:R-:W-:Y:S05]  /*1a50*/  BSYNC.RECONVERGENT B0 ;  /* 0x0000000000007941 */ /* 0x000fea0003800200 */
.L_x_16:
        /* <DEDUP_REMOVED lines=16> */
.L_x_19:
[----:B------:R-:W-:Y:S05]  /*1b60*/  BSYNC.RECONVERGENT B3 ;  /* 0x0000000000037941 */ /* 0x000fea0003800200 */
.L_x_18:
        /* <DEDUP_REMOVED lines=9> */
.L_x_20:
[----:B------:R-:W0:Y:S02]  /*1c00*/  MUFU.RCP R5, R0 ;  /* 0x0000000000057308 */ /* 0x000e240000001000 */
[----:B0-----:R-:W-:-:S04]  /*1c10*/  FFMA R2, R0, R5, -1 ;  /* 0xbf80000000027423 */ /* 0x001fc80000000005 */
[----:B------:R-:W-:-:S04]  /*1c20*/  FADD.FTZ R2, -R2, -RZ ;  /* 0x800000ff02027221 */ /* 0x000fc80000010100 */
[----:B------:R-:W-:-:S07]  /*1c30*/  FFMA R5, R5, R2, R5 ;  /* 0x0000000205057223 */ /* 0x000fce0000000005 */
.L_x_21:
[C---:B------:R-:W-:Y:S01]  /*1c40*/  FMUL R0, |R21|.reuse, 16777216 ;  /* 0x4b80000015007820 */ /* 0x040fe20000400200 */
[----:B------:R-:W-:Y:S01]  /*1c50*/  FSETP.GEU.AND P0, PT, |R21|, 1.175494350822287508e-38, PT ;  /* 0x008000001500780b */ /* 0x000fe20003f0e200 */
[----:B------:R-:W-:Y:S01]  /*1c60*/  BSSY.RECONVERGENT B0, `(.L_x_22) ;  /* 0x0000058000007945 */ /* 0x000fe20003800200 */
[----:B------:R-:W-:Y:S02]  /*1c70*/  HFMA2 R24, -RZ, RZ, 1.875, 0 ;  /* 0x3f800000ff187431 */ /* 0x000fe400000001ff */
        /* <DEDUP_REMOVED lines=40> */
[----:B------:R-:W1:Y:S01]  /*1f00*/  F2I.NTZ R18, R0 ;  /* 0x0000000000127305 */ /* 0x000e620000203100 */
[----:B0-----:R-:W-:Y:S01]  /*1f10*/  FADD R19, R0, -R3 ;  /* 0x8000000300137221 */ /* 0x001fe20000000000 */
[----:B------:R-:W-:-:S03]  /*1f20*/  FSETP.GT.AND P0, PT, R3, RZ, PT ;  /* 0x000000ff0300720b */ /* 0x000fc60003f04000 */
        /* <DEDUP_REMOVED lines=13> */
[----:B-1----:R-:W-:-:S03]  /*2000*/  LEA R3, R18, -R3, 0x17 ;  /* 0x8000000312037211 */ /* 0x002fc600078eb8ff */
        /* <DEDUP_REMOVED lines=22> */
[----:B------:R-:W-:Y:S02]  /*2170*/  FSETP.GEU.AND P1, PT, R21, RZ, PT ;  /* 0x000000ff1500720b */ /* 0x000fe40003f2e000 */
[----:B------:R-:W-:-:S11]  /*2180*/  MOV R24, R3 ;  /* 0x0000000300187202 */ /* 0x000fd60000000f00 */
[----:B------:R-:W0:Y:S01]  /*2190*/  @!P1 FRND.FLOOR R0, R5 ;  /* 0x0000000500009307 */ /* 0x000e220000205000 */
[----:B------:R-:W-:Y:S02]  /*21a0*/  @!P1 FSETP.NEU.AND P2, PT, |R2|, 1, PT ;  /* 0x3f8000000200980b */ /* 0x000fe40003f4d200 */
[----:B0-----:R-:W-:Y:S02]  /*21b0*/  @!P1 FSETP.NEU.AND P0, PT, R5, R0, PT ;  /* 0x000000000500920b */ /* 0x001fe40003f0d000 */
[----:B------:R-:W-:-:S04]  /*21c0*/  @!P1 FSEL R0, R3, -R3, P2 ;  /* 0x8000000303009208 */ /* 0x000fc80001000000 */
[----:B------:R-:W-:-:S07]  /*21d0*/  @!P1 FSEL R24, R0, +QNAN , !P0 ;  /* 0x7fffffff00189808 */ /* 0x000fce0004000000 */
.L_x_23:
[----:B------:R-:W-:Y:S05]  /*21e0*/  BSYNC.RECONVERGENT B0 ;  /* 0x0000000000007941 */ /* 0x000fea0003800200 */
.L_x_22:
[----:B------:R-:W-:-:S07]  /*21f0*/  FMUL R24, R24, 100 ;  /* 0x42c8000018187820 */ /* 0x000fce0000400000 */
.L_x_13:
[----:B------:R-:W-:Y:S05]  /*2200*/  BSYNC.RECONVERGENT B2 ;  /* 0x0000000000027941 */ /* 0x000fea0003800200 */
.L_x_12:
        /* <DEDUP_REMOVED lines=13> */
.L_x_26:
[----:B------:R-:W0:Y:S02]  /*22e0*/  MUFU.RCP R5, R0 ;  /* 0x0000000000057308 */ /* 0x000e240000001000 */
[----:B0-----:R-:W-:-:S04]  /*22f0*/  FFMA R2, R0, R5, -1 ;  /* 0xbf80000000027423 */ /* 0x001fc80000000005 */
[----:B------:R-:W-:-:S04]  /*2300*/  FADD.FTZ R2, -R2, -RZ ;  /* 0x800000ff02027221 */ /* 0x000fc80000010100 */
[----:B------:R-:W-:-:S07]  /*2310*/  FFMA R5, R5, R2, R5 ;  /* 0x0000000205057223 */ /* 0x000fce0000000005 */
.L_x_27:
        /* <DEDUP_REMOVED lines=84> */
.L_x_29:
[----:B------:R-:W-:Y:S05]  /*2860*/  BSYNC.RECONVERGENT B0 ;  /* 0x0000000000007941 */ /* 0x000fea0003800200 */
.L_x_28:
        /* <DEDUP_REMOVED lines=16> */
.L_x_31:
[----:B------:R-:W-:Y:S05]  /*2970*/  BSYNC.RECONVERGENT B3 ;  /* 0x0000000000037941 */ /* 0x000fea0003800200 */
.L_x_30:
        /* <DEDUP_REMOVED lines=9> */
.L_x_32:
[----:B------:R-:W0:Y:S02]  /*2a10*/  MUFU.RCP R5, R0 ;  /* 0x0000000000057308 */ /* 0x000e240000001000 */
[----:B0-----:R-:W-:-:S04]  /*2a20*/  FFMA R2, R0, R5, -1 ;  /* 0xbf80000000027423 */ /* 0x001fc80000000005 */
[----:B------:R-:W-:-:S04]  /*2a30*/  FADD.FTZ R2, -R2, -RZ ;  /* 0x800000ff02027221 */ /* 0x000fc80000010100 */
[----:B------:R-:W-:-:S07]  /*2a40*/  FFMA R5, R5, R2, R5 ;  /* 0x0000000205057223 */ /* 0x000fce0000000005 */
.L_x_33:
        /* <DEDUP_REMOVED lines=62> */
[----:B------:R-:W-:Y:S01]  /*2e30*/  HFMA2 R3, -RZ, RZ, 1.875, 0 ;  /* 0x3f800000ff037431 */ /* 0x000fe200000001ff */
        /* <DEDUP_REMOVED lines=27> */
.L_x_35:
[----:B------:R-:W-:Y:S05]  /*2ff0*/  BSYNC.RECONVERGENT B0 ;  /* 0x0000000000007941 */ /* 0x000fea0003800200 */
.L_x_34:
[----:B------:R-:W-:-:S07]  /*3000*/  FMUL R3, R3, 100 ;  /* 0x42c8000003037820 */ /* 0x000fce0000400000 */
.L_x_25:
[----:B------:R-:W-:Y:S05]  /*3010*/  BSYNC.RECONVERGENT B2 ;  /* 0x0000000000027941 */ /* 0x000fea0003800200 */
.L_x_24:
[----:B------:R-:W0:Y:S02]  /*3020*/  LDC.64 R4, c[0x4][0x98] ;  /* 0x01002600ff047b82 */ /* 0x000e240000000a00 */
[----:B0-----:R-:W2:Y:S04]  /*3030*/  LDG.E R21, desc[UR4][R4.64+0x4] ;  /* 0x0000040404157981 */ /* 0x001ea8000c1e1900 */
[----:B------:R-:W3:Y:S04]  /*3040*/  LDG.E R0, desc[UR4][R4.64] ;  /* 0x0000000404007981 */ /* 0x000ee8000c1e1900 */
[----:B------:R-:W4:Y:S04]  /*3050*/  LDG.E R25, desc[UR4][R4.64+0x8] ;  /* 0x0000080404197981 */ /* 0x000f28000c1e1900 */
[----:B------:R-:W5:Y:S04]  /*3060*/  LDG.E R27, desc[UR4][R4.64+0x10] ;  /* 0x00001004041b7981 */ /* 0x000f68000c1e1900 */
[----:B------:R-:W5:Y:S04]  /*3070*/  LDG.E R19, desc[UR4][R4.64+0x1c] ;  /* 0x00001c0404137981 */ /* 0x000f68000c1e1900 */
[----:B------:R-:W5:Y:S04]  /*3080*/  LDG.E R20, desc[UR4][R4.64+0xc] ;  /* 0x00000c0404147981 */ /* 0x000f68000c1e1900 */
[----:B------:R-:W5:Y:S04]  /*3090*/  LDG.E R18, desc[UR4][R4.64+0x18] ;  /* 0x0000180404127981 */ /* 0x000f68000c1e1900 */
[----:B------:R-:W5:Y:S04]  /*30a0*/  LDG.E R2, desc[UR4][R4.64+0x14] ;  /* 0x0000140404027981 */ /* 0x000f68000c1e1900 */
[----:B------:R0:W5:Y:S01]  /*30b0*/  LDG.E R22, desc[UR4][R4.64+0x20] ;  /* 0x0000200404167981 */ /* 0x000162000c1e1900 */
[----:B------:R-:W-:Y:S01]  /*30c0*/  BSSY.RECONVERGENT B0, `(.L_x_36) ;  /* 0x0000051000007945 */ /* 0x000fe20003800200 */
[----:B0-----:R-:W-:-:S02]  /*30d0*/  HFMA2 R4, -RZ, RZ, 0, 0 ;  /* 0x00000000ff047431 */ /* 0x001fc400000001ff */
[----:B--2---:R-:W-:-:S04]  /*30e0*/  FMUL R21, R21, R24 ;  /* 0x0000001815157220 */ /* 0x004fc80000400000 */
[----:B---3--:R-:W-:-:S04]  /*30f0*/  FFMA R0, R0, R23, R21 ;  /* 0x0000001700007223 */ /* 0x008fc80000000015 */
[----:B----4-:R-:W-:Y:S01]  /*3100*/  FFMA R0, R25, R3, R0 ;  /* 0x0000000319007223 */ /* 0x010fe20000000000 */
[----:B-----5:R-:W-:-:S04]  /*3110*/  FMUL R27, R27, R24 ;  /* 0x000000181b1b7220 */ /* 0x020fc80000400000 */
[----:B------:R-:W-:Y:S01]  /*3120*/  FSETP.GEU.AND P0, PT, R0, RZ, PT ;  /* 0x000000ff0000720b */ /* 0x000fe20003f0e000 */
[----:B------:R-:W-:Y:S01]  /*3130*/  FMUL R19, R19, R24 ;  /* 0x0000001813137220 */ /* 0x000fe20000400000 */
[----:B------:R-:W-:-:S03]  /*3140*/  FFMA R27, R20, R23, R27 ;  /* 0x00000017141b7223 */ /* 0x000fc6000000001b */
[----:B------:R-:W-:Y:S01]  /*3150*/  FFMA R19, R18, R23, R19 ;  /* 0x0000001712137223 */ /* 0x000fe20000000013 */
[----:B------:R-:W-:-:S03]  /*3160*/  FFMA R2, R2, R3, R27 ;  /* 0x0000000302027223 */ /* 0x000fc6000000001b */
[----:B------:R-:W-:-:S04]  /*3170*/  FFMA R3, R22, R3, R19 ;  /* 0x0000000316037223 */ /* 0x000fc80000000013 */
[----:B------:R-:W-:Y:S05]  /*3180*/  @!P0 BRA `(.L_x_37) ;  /* 0x0000000400108947 */ /* 0x000fea0003800000 */
[----:B------:R-:W-:Y:S02]  /*3190*/  FSETP.NEU.AND P0, PT, R0, 1, PT ;  /* 0x3f8000000000780b */ /* 0x000fe40003f0d000 */
[----:B------:R-:W-:-:S11]  /*31a0*/  MOV R4, 0x3f800000 ;  /* 0x3f80000000047802 */ /* 0x000fd60000000f00 */
[----:B------:R-:W-:Y:S05]  /*31b0*/  @!P0 BRA `(.L_x_37) ;  /* 0x0000000400048947 */ /* 0x000fea0003800000 */
[----:B------:R-:W-:-:S13]  /*31c0*/  FSETP.NAN.AND P0, PT, |R0|, |R0|, PT ;  /* 0x400000000000720b */ /* 0x000fda0003f08200 */
[----:B------:R-:W-:Y:S01]  /*31d0*/  @P0 FADD R4, R0, 0.4166666567325592041 ;  /* 0x3ed5555500040421 */ /* 0x000fe20000000000 */
[----:B------:R-:W-:Y:S06]  /*31e0*/  @P0 BRA `(.L_x_37) ;  /* 0x0000000000f80947 */ /* 0x000fec0003800000 */
[C---:B------:R-:W-:Y:S01]  /*31f0*/  FMUL R5, |R0|.reuse, 16777216 ;  /* 0x4b80000000057820 */ /* 0x040fe20000400200 */
[C---:B------:R-:W-:Y:S02]  /*3200*/  FSETP.GEU.AND P0, PT, |R0|.reuse, 1.175494350822287508e-38, PT ;  /* 0x008000000000780b */ /* 0x040fe40003f0e200 */
[----:B------:R-:W-:Y:S02]  /*3210*/  MOV R22, 0x3a2c32e4 ;  /* 0x3a2c32e400167802 */ /* 0x000fe40000000f00 */
[----:B------:R-:W-:Y:S02]  /*3220*/  FSEL R5, R5, |R0|, !P0 ;  /* 0x4000000005057208 */ /* 0x000fe40004000000 */
[----:B------:R-:W-:Y:S02]  /*3230*/  FSEL R20, RZ, -24, P0 ;  /* 0xc1c00000ff147808 */ /* 0x000fe40000000000 */
[----:B------:R-:W-:Y:S02]  /*3240*/  IADD3 R4, PT, PT, R5, -0x3f3504f3, RZ ;  /* 0xc0cafb0d05047810 */ /* 0x000fe40007ffe0ff */
[----:B------:R-:W-:-:S02]  /*3250*/  FSETP.NEU.AND P0, PT, |R0|, +INF , PT ;  /* 0x7f8000000000780b */ /* 0x000fc40003f0d200 */
[----:B------:R-:W-:Y:S02]  /*3260*/  LOP3.LUT R18, R4, 0xff800000, RZ, 0xc0, !PT ;  /* 0xff80000004127812 */ /* 0x000fe400078ec0ff */
[----:B------:R-:W-:Y:S02]  /*3270*/  FSETP.NEU.AND P0, PT, R0, RZ, P0 ;  /* 0x000000ff0000720b */ /* 0x000fe4000070d000 */
[----:B------:R-:W-:-:S05]  /*3280*/  IADD3 R5, PT, PT, R5, -R18, RZ ;  /* 0x8000001205057210 */ /* 0x000fca0007ffe0ff */
[C---:B------:R-:W-:Y:S01]  /*3290*/  FADD R4, R5.reuse, 1 ;  /* 0x3f80000005047421 */ /* 0x040fe20000000000 */
[----:B------:R-:W-:Y:S01]  /*32a0*/  FADD R21, R5, -1 ;  /* 0xbf80000005157421 */ /* 0x000fe20000000000 */
[----:B------:R-:W-:-:S03]  /*32b0*/  I2FP.F32.S32 R5, R18 ;  /* 0x0000001200057245 */ /* 0x000fc60000201400 */
[----:B------:R-:W-:Y:S01]  /*32c0*/  FADD R19, R21, R21 ;  /* 0x0000001515137221 */ /* 0x000fe20000000000 */
[----:B------:R-:W0:Y:S01]  /*32d0*/  MUFU.RCP R4, R4 ;  /* 0x0000000400047308 */ /* 0x000e220000001000 */
[----:B------:R-:W-:Y:S01]  /*32e0*/  FFMA R23, R5, 1.1920928955078125e-07, R20 ;  /* 0x3400000005177823 */ /* 0x000fe20000000014 */
[----:B------:R-:W-:Y:S01]  /*32f0*/  @!P0 FADD R0, R0, R0 ;  /* 0x0000000000008221 */ /* 0x000fe20000000000 */
[----:B0-----:R-:W-:-:S04]  /*3300*/  FMUL R18, R4, R19 ;  /* 0x0000001304127220 */ /* 0x001fc80000400000 */
[----:B------:R-:W-:Y:S01]  /*3310*/  FADD R20, R21, -R18 ;  /* 0x8000001215147221 */ /* 0x000fe20000000000 */
[C---:B------:R-:W-:Y:S01]  /*3320*/  FMUL R19, R18.reuse, R18 ;  /* 0x0000001212137220 */ /* 0x040fe20000400000 */
[----:B------:R-:W-:Y:S02]  /*3330*/  FFMA R5, R18, 1.4426950216293334961, R23 ;  /* 0x3fb8aa3b12057823 */ /* 0x000fe40000000017 */
[----:B------:R-:W-:Y:S01]  /*3340*/  FADD R20, R20, R20 ;  /* 0x0000001414147221 */ /* 0x000fe20000000000 */
[----:B------:R-:W-:Y:S01]  /*3350*/  FFMA R22, R19, R22, 0.0032181653659790754318 ;  /* 0x3b52e7db13167423 */ /* 0x000fe20000000016 */
[----:B------:R-:W-:Y:S02]  /*3360*/  FADD R23, R23, -R5 ;  /* 0x8000000517177221 */ /* 0x000fe40000000000 */
[----:B------:R-:W-:Y:S01]  /*3370*/  FFMA R21, R21, -R18, R20 ;  /* 0x8000001215157223 */ /* 0x000fe20000000014 */
[----:B------:R-:W-:Y:S01]  /*3380*/  FFMA R22, R19, R22, 0.018033718690276145935 ;  /* 0x3c93bb7313167423 */ /* 0x000fe20000000016 */
[----:B------:R-:W-:-:S02]  /*3390*/  FFMA R20, R18, 1.4426950216293334961, R23 ;  /* 0x3fb8aa3b12147823 */ /* 0x000fc40000000017 */
[----:B------:R-:W-:Y:S01]  /*33a0*/  FMUL R21, R4, R21 ;  /* 0x0000001504157220 */ /* 0x000fe20000400000 */
[----:B------:R-:W-:-:S03]  /*33b0*/  FFMA R22, R19, R22, 0.12022458761930465698 ;  /* 0x3df6384f13167423 */ /* 0x000fc60000000016 */
[----:B------:R-:W-:Y:S01]  /*33c0*/  FFMA R23, R21, 1.4426950216293334961, R20 ;  /* 0x3fb8aa3b15177823 */ /* 0x000fe20000000014 */
[----:B------:R-:W-:-:S03]  /*33d0*/  FMUL R19, R19, R22 ;  /* 0x0000001613137220 */ /* 0x000fc60000400000 */
[----:B------:R-:W-:Y:S01]  /*33e0*/  FFMA R20, R18, 1.9251366722983220825e-08, R23 ;  /* 0x32a55e3412147823 */ /* 0x000fe20000000017 */
[----:B------:R-:W-:-:S04]  /*33f0*/  FMUL R4, R19, 3 ;  /* 0x4040000013047820 */ /* 0x000fc80000400000 */
[----:B------:R-:W-:Y:S01]  /*3400*/  FFMA R4, R21, R4, R20 ;  /* 0x0000000415047223 */ /* 0x000fe20000000014 */
[----:B------:R-:W-:-:S03]  /*3410*/  HFMA2 R20, -RZ, RZ, 0.64013671875, -15.109375 ;  /* 0x391fcb8eff147431 */ /* 0x000fc600000001ff */
[----:B------:R-:W-:-:S04]  /*3420*/  FFMA R18, R18, R19, R4 ;  /* 0x0000001312127223 */ /* 0x000fc80000000004 */
[----:B------:R-:W-:-:S04]  /*3430*/  FADD R21, R5, R18 ;  /* 0x0000001205157221 */ /* 0x000fc80000000000 */
[----:B------:R-:W-:Y:S01]  /*3440*/  FMUL R4, R21, 0.4166666567325592041 ;  /* 0x3ed5555515047820 */ /* 0x000fe20000400000 */
[----:B------:R-:W-:-:S03]  /*3450*/  FADD R5, -R5, R21 ;  /* 0x0000001505057221 */ /* 0x000fc60000000100 */
[----:B------:R-:W0:Y:S01]  /*3460*/  FRND R19, R4 ;  /* 0x0000000400137307 */ /* 0x000e220000201000 */
[----:B------:R-:W-:Y:S01]  /*3470*/  FADD R18, R18, -R5 ;  /* 0x8000000512127221 */ /* 0x000fe20000000000 */
[----:B------:R-:W-:Y:S01]  /*3480*/  FFMA R21, R21, 0.4166666567325592041, -R4 ;  /* 0x3ed5555515157823 */ /* 0x000fe20000000804 */
[----:B------:R-:W-:-:S03]  /*3490*/  FSETP.GT.AND P2, PT, |R4|, 152, PT ;  /* 0x431800000400780b */ /* 0x000fc60003f44200 */
[----:B------:R-:W-:Y:S02]  /*34a0*/  FFMA R18, R18, 0.4166666567325592041, R21 ;  /* 0x3ed5555512127823 */ /* 0x000fe40000000015 */
[----:B------:R-:W1:Y:S01]  /*34b0*/  F2I.NTZ R21, R4 ;  /* 0x0000000400157305 */ /* 0x000e620000203100 */
[----:B0-----:R-:W-:Y:S01]  /*34c0*/  FADD R5, R4, -R19 ;  /* 0x8000001304057221 */ /* 0x001fe20000000000 */
[----:B------:R-:W-:-:S03]  /*34d0*/  FSETP.GT.AND P1, PT, R19, RZ, PT ;  /* 0x000000ff1300720b */ /* 0x000fc60003f24000 */
[----:B------:R-:W-:-:S04]  /*34e0*/  FADD R5, R5, R18 ;  /* 0x0000001205057221 */ /* 0x000fc80000000000 */
[----:B------:R-:W-:-:S04]  /*34f0*/  FFMA R18, R5, R20, 0.0013391353422775864601 ;  /* 0x3aaf85ed05127423 */ /* 0x000fc80000000014 */
[----:B------:R-:W-:-:S04]  /*3500*/  FFMA R18, R5, R18, 0.0096188392490148544312 ;  /* 0x3c1d985605127423 */ /* 0x000fc80000000012 */
[----:B------:R-:W-:-:S04]  /*3510*/  FFMA R18, R5, R18, 0.055503588169813156128 ;  /* 0x3d6357bb05127423 */ /* 0x000fc80000000012 */
[C---:B------:R-:W-:Y:S01]  /*3520*/  FFMA R20, R5.reuse, R18, 0.24022644758224487305 ;  /* 0x3e75fdec05147423 */ /* 0x040fe20000000012 */
[----:B------:R-:W-:Y:S02]  /*3530*/  SEL R18, RZ, 0x83000000, P1 ;  /* 0x83000000ff127807 */ /* 0x000fe40000800000 */
[----:B------:R-:W-:Y:S01]  /*3540*/  FSETP.GEU.AND P1, PT, R4, RZ, PT ;  /* 0x000000ff0400720b */ /* 0x000fe20003f2e000 */
[----:B------:R-:W-:Y:S01]  /*3550*/  FFMA R20, R5, R20, 0.69314718246459960938 ;  /* 0x3f31721805147423 */ /* 0x000fe20000000014 */
[----:B------:R-:W-:Y:S02]  /*3560*/  IADD3 R19, PT, PT, R18, 0x7f000000, RZ ;  /* 0x7f00000012137810 */ /* 0x000fe40007ffe0ff */
[----:B-1----:R-:W-:Y:S01]  /*3570*/  LEA R21, R21, -R18, 0x17 ;  /* 0x8000001215157211 */ /* 0x002fe200078eb8ff */
[----:B------:R-:W-:Y:S01]  /*3580*/  FFMA R20, R5, R20, 1 ;  /* 0x3f80000005147423 */ /* 0x000fe20000000014 */
[----:B------:R-:W-:-:S03]  /*3590*/  FSEL R4, RZ, +INF , !P1 ;  /* 0x7f800000ff047808 */ /* 0x000fc60004800000 */
[----:B------:R-:W-:-:S04]  /*35a0*/  FMUL R20, R19, R20 ;  /* 0x0000001413147220 */ /* 0x000fc80000400000 */
[----:B------:R-:W-:Y:S01]  /*35b0*/  @!P2 FMUL R4, R21, R20 ;  /* 0x000000141504a220 */ /* 0x000fe20000400000 */
[----:B------:R-:W-:-:S07]  /*35c0*/  @!P0 LOP3.LUT R4, R0, 0x7fffffff, RZ, 0xc0, !PT ;  /* 0x7fffffff00048812 */ /* 0x000fce00078ec0ff */
.L_x_37:
[----:B------:R-:W-:Y:S05]  /*35d0*/  BSYNC.RECONVERGENT B0 ;  /* 0x0000000000007941 */ /* 0x000fea0003800200 */
.L_x_36:
[----:B------:R-:W-:Y:S01]  /*35e0*/  FSETP.GEU.AND P0, PT, R2, RZ, PT ;  /* 0x000000ff0200720b */ /* 0x000fe20003f0e000 */
[----:B------:R-:W-:Y:S01]  /*35f0*/  BSSY.RECONVERGENT B0, `(.L_x_38) ;  /* 0x0000047000007945 */ /* 0x000fe20003800200 */
[----:B------:R-:W-:-:S11]  /*3600*/  MOV R0, RZ ;  /* 0x000000ff00007202 */ /* 0x000fd60000000f00 */
[----:B------:R-:W-:Y:S05]  /*3610*/  @!P0 BRA `(.L_x_39) ;  /* 0x0000000400108947 */ /* 0x000fea0003800000 */
[----:B------:R-:W-:Y:S01]  /*3620*/  FSETP.NEU.AND P0, PT, R2, 1, PT ;  /* 0x3f8000000200780b */ /* 0x000fe20003f0d000 */
[----:B------:R-:W-:-:S12]  /*3630*/  HFMA2 R0, -RZ, RZ, 1.875, 0 ;  /* 0x3f800000ff007431 */ /* 0x000fd800000001ff */
        /* <DEDUP_REMOVED lines=66> */
.L_x_39:
[----:B------:R-:W-:Y:S05]  /*3a60*/  BSYNC.RECONVERGENT B0 ;  /* 0x0000000000007941 */ /* 0x000fea0003800200 */
.L_x_38:
        /* <DEDUP_REMOVED lines=19> */
[-C--:B------:R-:W-:Y:S02]  /*3ba0*/  IADD3 R21, PT, PT, R2, -R5.reuse, RZ ;  /* 0x8000000502157210 */ /* 0x080fe40007ffe0ff */
[----:B------:R-:W-:-:S03]  /*3bb0*/  I2FP.F32.S32 R5, R5 ;  /* 0x0000000500057245 */ /* 0x000fc60000201400 */
[C---:B------:R-:W-:Y:S01]  /*3bc0*/  FADD R2, R21.reuse, 1 ;  /* 0x3f80000015027421 */ /* 0x040fe20000000000 */
[----:B------:R-:W-:Y:S01]  /*3bd0*/  FADD R21, R21, -1 ;  /* 0xbf80000015157421 */ /* 0x000fe20000000000 */
[----:B------:R-:W-:-:S03]  /*3be0*/  FFMA R23, R5, 1.1920928955078125e-07, R20 ;  /* 0x3400000005177823 */ /* 0x000fc60000000014 */
[----:B------:R-:W-:Y:S01]  /*3bf0*/  FADD R19, R21, R21 ;  /* 0x0000001515137221 */ /* 0x000fe20000000000 */
[----:B------:R-:W0:Y:S01]  /*3c00*/  MUFU.RCP R2, R2 ;  /* 0x0000000200027308 */ /* 0x000e220000001000 */
[----:B------:R-:W-:Y:S02]  /*3c10*/  @!P0 FADD R3, R3, R3 ;  /* 0x0000000303038221 */ /* 0x000fe40000000000 */
        /* <DEDUP_REMOVED lines=45> */
.L_x_41:
[----:B------:R-:W-:Y:S05]  /*3ef0*/  BSYNC.RECONVERGENT B0 ;  /* 0x0000000000007941 */ /* 0x000fea0003800200 */
.L_x_40:
        /* <DEDUP_REMOVED lines=9> */
[----:B------:R-:W5:Y:S01]  /*3f90*/  LDG.E R23, desc[UR4][R18.64+0x20] ;  /* 0x0000200412177981 */ /* 0x000f62000c1e1900 */
[-C--:B--2---:R-:W-:Y:S01]  /*3fa0*/  FMUL R20, R29, R0.reuse ;  /* 0x000000001d147220 */ /* 0x084fe20000400000 */
[-C--:B---3--:R-:W-:Y:S01]  /*3fb0*/  FMUL R22, R22, R0.reuse ;  /* 0x0000000016167220 */ /* 0x088fe20000400000 */
[----:B----4-:R-:W-:Y:S01]  /*3fc0*/  FMUL R24, R24, R0 ;  /* 0x0000000018187220 */ /* 0x010fe20000400000 */
[----:B------:R-:W-:-:S02]  /*3fd0*/  HFMA2 R0, -RZ, RZ, 4.35546875, 0 ;  /* 0x445b0000ff007431 */ /* 0x000fc400000001ff */
[----:B-----5:R-:W-:-:S04]  /*3fe0*/  FFMA R20, R27, R4, R20 ;  /* 0x000000041b147223 */ /* 0x020fc80000000014 */
[----:B------:R-:W-:Y:S01]  /*3ff0*/  FFMA R25, R25, R2, R20 ;  /* 0x0000000219197223 */ /* 0x000fe20000000014 */
[----:B------:R-:W-:-:S03]  /*4000*/  FFMA R22, R21, R4, R22 ;  /* 0x0000000415167223 */ /* 0x000fc60000000016 */
[----:B------:R-:W-:Y:S01]  /*4010*/  FFMA R25, R25, R0, 64 ;  /* 0x4280000019197423 */ /* 0x000fe20000000000 */
[----:B------:R-:W-:Y:S01]  /*4020*/  FFMA R24, R5, R4, R24 ;  /* 0x0000000405187223 */ /* 0x000fe20000000018 */
[----:B------:R-:W-:-:S03]  /*4030*/  FFMA R3, R3, R2, R22 ;  /* 0x0000000203037223 */ /* 0x000fc60000000016 */
[----:B------:R-:W-:Y:S01]  /*4040*/  FSETP.GEU.AND P0, PT, R25, RZ, PT ;  /* 0x000000ff1900720b */ /* 0x000fe20003f0e000 */
[----:B------:R-:W-:Y:S01]  /*4050*/  FFMA R23, R23, R2, R24 ;  /* 0x0000000217177223 */ /* 0x000fe20000000018 */
[----:B------:R-:W-:Y:S01]  /*4060*/  FADD R2, RZ, R25 ;  /* 0x00000019ff027221 */ /* 0x000fe20000000000 */
[-C--:B------:R-:W-:Y:S02]  /*4070*/  FFMA R4, R3, R0.reuse, 512 ;  /* 0x4400000003047423 */ /* 0x080fe40000000000 */
[----:B------:R-:W-:Y:S02]  /*4080*/  FFMA R23, R23, R0, 512 ;  /* 0x4400000017177423 */ /* 0x000fe40000000000 */
[----:B------:R-:W-:Y:S01]  /*4090*/  FSEL R3, R2, RZ, P0 ;  /* 0x000000ff02037208 */ /* 0x000fe20000000000 */
[----:B------:R-:W-:Y:S01]  /*40a0*/  FADD R2, RZ, R4 ;  /* 0x00000004ff027221 */ /* 0x000fe20000000000 */
[----:B------:R-:W-:Y:S01]  /*40b0*/  FSETP.GEU.AND P0, PT, R4, RZ, PT ;  /* 0x000000ff0400720b */ /* 0x000fe20003f0e000 */
[----:B------:R-:W-:-:S03]  /*40c0*/  FADD R4, RZ, R23 ;  /* 0x00000017ff047221 */ /* 0x000fc60000000000 */
[----:B------:R-:W-:Y:S02]  /*40d0*/  FSEL R5, R2, RZ, P0 ;  /* 0x000000ff02057208 */ /* 0x000fe40000000000 */
[----:B------:R-:W-:Y:S01]  /*40e0*/  FSETP.GEU.AND P0, PT, R23, RZ, PT ;  /* 0x000000ff1700720b */ /* 0x000fe20003f0e000 */
[----:B------:R-:W0:Y:S03]  /*40f0*/  F2I.U32.TRUNC.NTZ R0, R3 ;  /* 0x0000000300007305 */ /* 0x000e26000020f000 */
[----:B------:R-:W-:-:S05]  /*4100*/  FSEL R18, R4, RZ, P0 ;  /* 0x000000ff04127208 */ /* 0x000fca0000000000 */
[----:B------:R-:W1:Y:S08]  /*4110*/  F2I.U32.TRUNC.NTZ R2, R5 ;  /* 0x0000000500027305 */ /* 0x000e70000020f000 */
[----:B------:R-:W2:Y:S01]  /*4120*/  F2I.U32.TRUNC.NTZ R4, R18 ;  /* 0x0000001200047305 */ /* 0x000ea2000020f000 */
[----:B0-----:R-:W-:Y:S02]  /*4130*/  VIMNMX.U16x2 R0, PT, PT, R0, 0x400040, !PT ;  /* 0x0040004000007848 */ /* 0x001fe40007fe0200 */
[----:B------:R-:W-:-:S02]  /*4140*/  FSETP.GEU.AND P0, PT, R3, 1023, PT ;  /* 0x447fc0000300780b */ /* 0x000fc40003f0e000 */
[----:B-1----:R-:W-:Y:S02]  /*4150*/  VIMNMX.U16x2 R2, PT, PT, R2, 0x400040, !PT ;  /* 0x0040004002027848 */ /* 0x002fe40007fe0200 */
[----:B------:R-:W-:Y:S02]  /*4160*/  VIMNMX.U16x2 R0, PT, PT, R0, 0x3ac03ac, PT ;  /* 0x03ac03ac00007848 */ /* 0x000fe40003fe0200 */
[----:B------:R-:W-:Y:S02]  /*4170*/  FSETP.GEU.AND P1, PT, R5, 1023, PT ;  /* 0x447fc0000500780b */ /* 0x000fe40003f2e000 */
[----:B--2---:R-:W-:Y:S02]  /*4180*/  VIMNMX.U16x2 R4, PT, PT, R4, 0x400040, !PT ;  /* 0x0040004004047848 */ /* 0x004fe40007fe0200 */
[----:B------:R-:W-:Y:S02]  /*4190*/  VIMNMX.U16x2 R2, PT, PT, R2, 0x3c003c0, PT ;  /* 0x03c003c002027848 */ /* 0x000fe40003fe0200 */
[----:B------:R-:W-:-:S02]  /*41a0*/  VIMNMX.U16x2 R3, PT, PT, R4, 0x3c003c0, PT ;  /* 0x03c003c004037848 */ /* 0x000fc40003fe0200 */
[----:B------:R-:W-:Y:S02]  /*41b0*/  FSETP.GEU.AND P2, PT, R18, 1023, PT ;  /* 0x447fc0001200780b */ /* 0x000fe40003f4e000 */
[----:B------:R-:W-:Y:S02]  /*41c0*/  SEL R25, R0, 0x3ac, !P0 ;  /* 0x000003ac00197807 */ /* 0x000fe40004000000 */
[----:B------:R-:W-:Y:S02]  /*41d0*/  SEL R27, R2, 0x3c0, !P1 ;  /* 0x000003c0021b7807 */ /* 0x000fe40004800000 */
[----:B------:R-:W-:Y:S01]  /*41e0*/  SEL R29, R3, 0x3c0, !P2 ;  /* 0x000003c0031d7807 */ /* 0x000fe20005000000 */
[----:B------:R0:W-:Y:S04]  /*41f0*/  STG.E.U16 desc[UR4][R10.64], R25 ;  /* 0x000000190a007986 */ /* 0x0001e8000c101504 */
[----:B------:R1:W-:Y:S04]  /*4200*/  STG.E.U16 desc[UR4][R8.64], R27 ;  /* 0x0000001b08007986 */ /* 0x0003e8000c101504 */
[----:B------:R2:W-:Y:S04]  /*4210*/  STG.E.U16 desc[UR4][R6.64], R29 ;  /* 0x0000001d06007986 */ /* 0x0005e8000c101504 */
[----:B------:R-:W3:Y:S04]  /*4220*/  LDG.E.U16 R28, desc[UR4][R14.64] ;  /* 0x000000040e1c7981 */ /* 0x000ee8000c1e1500 */
[----:B------:R-:W4:Y:S04]  /*4230*/  LDG.E.U16 R26, desc[UR4][R16.64+0x2] ;  /* 0x00000204101a7981 */ /* 0x000f28000c1e1500 */
[----:B------:R-:W5:Y:S01]  /*4240*/  LDG.E.U16 R22, desc[UR4][R12.64] ;  /* 0x000000040c167981 */ /* 0x000f62000c1e1500 */
[----:B------:R-:W1:Y:S01]  /*4250*/  LDC.64 R4, c[0x4][0x88] ;  /* 0x01002200ff047b82 */ /* 0x000e620000000a00 */
[----:B------:R-:W-:Y:S01]  /*4260*/  HFMA2 R18, -RZ, RZ, -0.00783538818359375, -0.0282440185546875 ;  /* 0xa003a73bff127431 */ /* 0x000fe200000001ff */
[----:B------:R-:W-:Y:S01]  /*4270*/  MOV R19, 0x3fe24924 ;  /* 0x3fe2492400137802 */ /* 0x000fe20000000f00 */
[----:B------:R-:W-:Y:S01]  /*4280*/  UMOV UR8, 0xa06c1b5a ;  /* 0xa06c1b5a00087882 */ /* 0x000fe20000000000 */
[----:B------:R-:W-:Y:S01]  /*4290*/  UMOV UR9, 0x3f524924 ;  /* 0x3f52492400097882 */ /* 0x000fe20000000000 */
[----:B0-----:R-:W-:Y:S01]  /*42a0*/  HFMA2 R25, -RZ, RZ, 1.923828125, -0.2509765625 ;  /* 0x3fb2b404ff197431 */ /* 0x001fe200000001ff */
[----:B------:R-:W-:Y:S01]  /*42b0*/  MOV R24, 0x9ffcfefc ;  /* 0x9ffcfefc00187802 */ /* 0x000fe20000000f00 */
[----:B------:R-:W-:Y:S01]  /*42c0*/  UMOV UR6, 0x9edf1f7e ;  /* 0x9edf1f7e00067882 */ /* 0x000fe20000000000 */
[----:B------:R-:W-:Y:S01]  /*42d0*/  UMOV UR7, 0x3f52b404 ;  /* 0x3f52b40400077882 */ /* 0x000fe20000000000 */
[----:B-1----:R-:W2:Y:S04]  /*42e0*/  LDG.E R0, desc[UR4][R4.64+0x4] ;  /* 0x0000040404007981 */ /* 0x002ea8000c1e1900 */
[----:B------:R-:W2:Y:S01]  /*42f0*/  LDG.E R27, desc[UR4][R4.64+0x20] ;  /* 0x00002004041b7981 */ /* 0x000ea2000c1e1900 */
[----:B---3--:R0:W1:Y:S08]  /*4300*/  I2F.F64.U16 R20, R28 ;  /* 0x0000001c00147312 */ /* 0x0080700000101800 */
[----:B----4-:R3:W4:Y:S01]  /*4310*/  I2F.F64.U16 R2, R26 ;  /* 0x0000001a00027312 */ /* 0x0107220000101800 */
[----:B0-----:R-:W2:Y:S01]  /*4320*/  LDG.E R28, desc[UR4][R4.64+0x18] ;  /* 0x00001804041c7981 */ /* 0x001ea2000c1e1900 */
[----:B-1----:R-:W-:-:S06]  /*4330*/  DFMA R20, R20, UR8, -R18 ;  /* 0x0000000814147c2b */ /* 0x002fcc0008000812 */
[----:B-----5:R-:W0:Y:S01]  /*4340*/  I2F.F64.U16 R22, R22 ;  /* 0x0000001600167312 */ /* 0x020e220000101800 */
[----:B---3--:R-:W3:Y:S07]  /*4350*/  LDG.E R26, desc[UR4][R4.64+0x1c] ;  /* 0x00001c04041a7981 */ /* 0x008eee000c1e1900 */
[----:B------:R1:W2:Y:S01]  /*4360*/  F2F.F32.F64 R21, R20 ;  /* 0x0000001400157310 */ /* 0x0002a20000301000 */
[----:B----4-:R-:W-:Y:S01]  /*4370*/  DFMA R2, R2, UR6, -R24 ;  /* 0x0000000602027c2b */ /* 0x010fe20008000818 */
[----:B------:R-:W4:Y:S01]  /*4380*/  LDG.E R24, desc[UR4][R4.64+0x8] ;  /* 0x0000080404187981 */ /* 0x000f22000c1e1900 */
[----:B0-----:R-:W-:-:S03]  /*4390*/  DFMA R18, R22, UR8, -R18 ;  /* 0x0000000816127c2b */ /* 0x001fc60008000812 */
[----:B------:R-:W5:Y:S04]  /*43a0*/  LDG.E R25, desc[UR4][R4.64+0xc] ;  /* 0x00000c0404197981 */ /* 0x000f68000c1e1900 */
[----:B-1----:R-:W3:Y:S04]  /*43b0*/  LDG.E R20, desc[UR4][R4.64] ;  /* 0x0000000404147981 */ /* 0x002ee8000c1e1900 */
[----:B------:R-:W5:Y:S04]  /*43c0*/  LDG.E R22, desc[UR4][R4.64+0x10] ;  /* 0x0000100404167981 */ /* 0x000f68000c1e1900 */
[----:B------:R-:W5:Y:S01]  /*43d0*/  LDG.E R23, desc[UR4][R4.64+0x14] ;  /* 0x0000140404177981 */ /* 0x000f62000c1e1900 */
[----:B------:R-:W3:Y:S01]  /*43e0*/  F2F.F32.F64 R3, R2 ;  /* 0x0000000200037310 */ /* 0x000ee20000301000 */
[----:B--2---:R-:W-:-:S07]  /*43f0*/  FMUL R0, R21, R0 ;  /* 0x0000000015007220 */ /* 0x004fce0000400000 */
[----:B------:R-:W4:Y:S01]  /*4400*/  F2F.F32.F64 R18, R18 ;  /* 0x0000001200127310 */ /* 0x000f220000301000 */
[----:B------:R-:W-:Y:S01]  /*4410*/  BSSY.RECONVERGENT B2, `(.L_x_42) ;  /* 0x00000e8000027945 */ /* 0x000fe20003800200 */
[----:B---3--:R-:W-:-:S04]  /*4420*/  FFMA R29, R3, R20, R0 ;  /* 0x00000014031d7223 */ /* 0x008fc80000000000 */
[----:B----4-:R-:W-:-:S05]  /*4430*/  FFMA R24, R18, R24, R29 ;  /* 0x0000001812187223 */ /* 0x010fca000000001d */
[----:B------:R-:W-:Y:S01]  /*4440*/  FSETP.GT.AND P0, PT, R24, RZ, PT ;  /* 0x000000ff1800720b */ /* 0x000fe20003f04000 */
[C---:B-----5:R-:W-:Y:S01]  /*4450*/  FMUL R22, R21.reuse, R22 ;  /* 0x0000001615167220 */ /* 0x060fe20000400000 */
[----:B------:R-:W-:-:S03]  /*4460*/  FMUL R29, R21, R26 ;  /* 0x0000001a151d7220 */ /* 0x000fc60000400000 */
[C---:B------:R-:W-:Y:S01]  /*4470*/  FFMA R21, R3.reuse, R25, R22 ;  /* 0x0000001903157223 */ /* 0x040fe20000000016 */
[----:B------:R-:W-:-:S03]  /*4480*/  FFMA R22, R3, R28, R29 ;  /* 0x0000001c03167223 */ /* 0x000fc6000000001d */
[C---:B------:R-:W-:Y:S01]  /*4490*/  FFMA R21, R18.reuse, R23, R21 ;  /* 0x0000001712157223 */ /* 0x040fe20000000015 */
[----:B------:R-:W-:Y:S01]  /*44a0*/  FFMA R22, R18, R27, R22 ;  /* 0x0000001b12167223 */ /* 0x000fe20000000016 */
[----:B------:R-:W-:Y:S02]  /*44b0*/  MOV R23, RZ ;  /* 0x000000ff00177202 */ /* 0x000fe40000000f00 */
        /* <DEDUP_REMOVED lines=10> */
.L_x_44:
[----:B------:R-:W0:Y:S02]  /*4560*/  MUFU.RCP R5, R0 ;  /* 0x0000000000057308 */ /* 0x000e240000001000 */
[----:B0-----:R-:W-:-:S04]  /*4570*/  FFMA R2, R0, R5, -1 ;  /* 0xbf80000000027423 */ /* 0x001fc80000000005 */
[----:B------:R-:W-:-:S04]  /*4580*/  FADD.FTZ R2, -R2, -RZ ;  /* 0x800000ff02027221 */ /* 0x000fc80000010100 */
[----:B------:R-:W-:-:S07]  /*4590*/  FFMA R5, R5, R2, R5 ;  /* 0x0000000205057223 */ /* 0x000fce0000000005 */
.L_x_45:
        /* <DEDUP_REMOVED lines=84> */
.L_x_47:
[----:B------:R-:W-:Y:S05]  /*4ae0*/  BSYNC.RECONVERGENT B0 ;  /* 0x0000000000007941 */ /* 0x000fea0003800200 */
.L_x_46:
        /* <DEDUP_REMOVED lines=16> */
.L_x_49:
[----:B------:R-:W-:Y:S05]  /*4bf0*/  BSYNC.RECONVERGENT B3 ;  /* 0x0000000000037941 */ /* 0x000fea0003800200 */
.L_x_48:
        /* <DEDUP_REMOVED lines=9> */
.L_x_50:
[----:B------:R-:W0:Y:S02]  /*4c90*/  MUFU.RCP R5, R0 ;  /* 0x0000000000057308 */ /* 0x000e240000001000 */
[----:B0-----:R-:W-:-:S04]  /*4ca0*/  FFMA R2, R0, R5, -1 ;  /* 0xbf80000000027423 */ /* 0x001fc80000000005 */
[----:B------:R-:W-:-:S04]  /*4cb0*/  FADD.FTZ R2, -R2, -RZ ;  /* 0x800000ff02027221 */ /* 0x000fc80000010100 */
[----:B------:R-:W-:-:S07]  /*4cc0*/  FFMA R5, R5, R2, R5 ;  /* 0x0000000205057223 */ /* 0x000fce0000000005 */
.L_x_51:
        /* <DEDUP_REMOVED lines=90> */
.L_x_53:
[----:B------:R-:W-:Y:S05]  /*5270*/  BSYNC.RECONVERGENT B0 ;  /* 0x0000000000007941 */ /* 0x000fea0003800200 */
.L_x_52:
[----:B------:R-:W-:-:S07]  /*5280*/  FMUL R23, R0, 100 ;  /* 0x42c8000000177820 */ /* 0x000fce0000400000 */
.L_x_43:
[----:B------:R-:W-:Y:S05]  /*5290*/  BSYNC.RECONVERGENT B2 ;  /* 0x0000000000027941 */ /* 0x000fea0003800200 */
.L_x_42:
        /* <DEDUP_REMOVED lines=13> */
.L_x_56:
[----:B------:R-:W0:Y:S02]  /*5370*/  MUFU.RCP R5, R0 ;  /* 0x0000000000057308 */ /* 0x000e240000001000 */
[----:B0-----:R-:W-:-:S04]  /*5380*/  FFMA R2, R0, R5, -1 ;  /* 0xbf80000000027423 */ /* 0x001fc80000000005 */
[----:B------:R-:W-:-:S04]  /*5390*/  FADD.FTZ R2, -R2, -RZ ;  /* 0x800000ff02027221 */ /* 0x000fc80000010100 */
[----:B------:R-:W-:-:S07]  /*53a0*/  FFMA R5, R5, R2, R5 ;  /* 0x0000000205057223 */ /* 0x000fce0000000005 */
.L_x_57:
        /* <DEDUP_REMOVED lines=84> */
.L_x_59:
[----:B------:R-:W-:Y:S05]  /*58f0*/  BSYNC.RECONVERGENT B0 ;  /* 0x0000000000007941 */ /* 0x000fea0003800200 */
.L_x_58:
        /* <DEDUP_REMOVED lines=16> */
.L_x_61:
[----:B------:R-:W-:Y:S05]  /*5a00*/  BSYNC.RECONVERGENT B3 ;  /* 0x0000000000037941 */ /* 0x000fea0003800200 */
.L_x_60:
        /* <DEDUP_REMOVED lines=9> */
.L_x_62:
[----:B------:R-:W0:Y:S02]  /*5aa0*/  MUFU.RCP R5, R0 ;  /* 0x0000000000057308 */ /* 0x000e240000001000 */
[----:B0-----:R-:W-:-:S04]  /*5ab0*/  FFMA R2, R0, R5, -1 ;  /* 0xbf80000000027423 */ /* 0x001fc80000000005 */
[----:B------:R-:W-:-:S04]  /*5ac0*/  FADD.FTZ R2, -R2, -RZ ;  /* 0x800000ff02027221 */ /* 0x000fc80000010100 */
[----:B------:R-:W-:-:S07]  /*5ad0*/  FFMA R5, R5, R2, R5 ;  /* 0x0000000205057223 */ /* 0x000fce0000000005 */
.L_x_63:
        /* <DEDUP_REMOVED lines=90> */
.L_x_65:
[----:B------:R-:W-:Y:S05]  /*6080*/  BSYNC.RECONVERGENT B0 ;  /* 0x0000000000007941 */ /* 0x000fea0003800200 */
.L_x_64:
[----:B------:R-:W-:-:S07]  /*6090*/  FMUL R24, R24, 100 ;  /* 0x42c8000018187820 */ /* 0x000fce0000400000 */
.L_x_55:
[----:B------:R-:W-:Y:S05]  /*60a0*/  BSYNC.RECONVERGENT B2 ;  /* 0x0000000000027941 */ /* 0x000fea0003800200 */
.L_x_54:
        /* <DEDUP_REMOVED lines=13> */
.L_x_68:
[----:B------:R-:W0:Y:S02]  /*6180*/  MUFU.RCP R5, R0 ;  /* 0x0000000000057308 */ /* 0x000e240000001000 */
[----:B0-----:R-:W-:-:S04]  /*6190*/  FFMA R2, R0, R5, -1 ;  /* 0xbf80000000027423 */ /* 0x001fc80000000005 */
[----:B------:R-:W-:-:S04]  /*61a0*/  FADD.FTZ R2, -R2, -RZ ;  /* 0x800000ff02027221 */ /* 0x000fc80000010100 */
[----:B------:R-:W-:-:S07]  /*61b0*/  FFMA R5, R5, R2, R5 ;  /* 0x0000000205057223 */ /* 0x000fce0000000005 */
.L_x_69:
        /* <DEDUP_REMOVED lines=84> */
.L_x_71:
[----:B------:R-:W-:Y:S05]  /*6700*/  BSYNC.RECONVERGENT B0 ;  /* 0x0000000000007941 */ /* 0x000fea0003800200 */
.L_x_70:
        /* <DEDUP_REMOVED lines=16> */
.L_x_73:
[----:B------:R-:W-:Y:S05]  /*6810*/  BSYNC.RECONVERGENT B3 ;  /* 0x0000000000037941 */ /* 0x000fea0003800200 */
.L_x_72:
        /* <DEDUP_REMOVED lines=9> */
.L_x_74:
[----:B------:R-:W0:Y:S02]  /*68b0*/  MUFU.RCP R5, R0 ;  /* 0x0000000000057308 */ /* 0x000e240000001000 */
[----:B0-----:R-:W-:-:S04]  /*68c0*/  FFMA R2, R0, R5, -1 ;  /* 0xbf80000000027423 */ /* 0x001fc80000000005 */
[----:B------:R-:W-:-:S04]  /*68d0*/  FADD.FTZ R2, -R2, -RZ ;  /* 0x800000ff02027221 */ /* 0x000fc80000010100 */
[----:B------:R-:W-:-:S07]  /*68e0*/  FFMA R5, R5, R2, R5 ;  /* 0x0000000205057223 */ /* 0x000fce0000000005 */
.L_x_75:
        /* <DEDUP_REMOVED lines=90> */
.L_x_77:
[----:B------:R-:W-:Y:S05]  /*6e90*/  BSYNC.RECONVERGENT B0 ;  /* 0x0000000000007941 */ /* 0x000fea0003800200 */
.L_x_76:
[----:B------:R-:W-:-:S07]  /*6ea0*/  FMUL R3, R3, 100 ;  /* 0x42c8000003037820 */ /* 0x000fce0000400000 */
.L_x_67:
[----:B------:R-:W-:Y:S05]  /*6eb0*/  BSYNC.RECONVERGENT B2 ;  /* 0x0000000000027941 */ /* 0x000fea0003800200 */
.L_x_66:
        /* <DEDUP_REMOVED lines=91> */
.L_x_79:
[----:B------:R-:W-:Y:S05]  /*7470*/  BSYNC.RECONVERGENT B0 ;  /* 0x0000000000007941 */ /* 0x000fea0003800200 */
.L_x_78:
        /* <DEDUP_REMOVED lines=72> */
.L_x_81:
[----:B------:R-:W-:Y:S05]  /*7900*/  BSYNC.RECONVERGENT B0 ;  /* 0x0000000000007941 */ /* 0x000fea0003800200 */
.L_x_80:
        /* <DEDUP_REMOVED lines=72> */
.L_x_83:
[----:B------:R-:W-:Y:S05]  /*7d90*/  BSYNC.RECONVERGENT B0 ;  /* 0x0000000000007941 */ /* 0x000fea0003800200 */
.L_x_82:
        /* <DEDUP_REMOVED lines=10> */
[----:B--2---:R-:W-:-:S02]  /*7e40*/  FMUL R20, R29, R0 ;  /* 0x000000001d147220 */ /* 0x004fc40000400000 */
[----:B------:R-:W0:Y:S01]  /*7e50*/  LDC R29, c[0x0][0x3a0] ;  /* 0x0000e800ff1d7b82 */ /* 0x000e220000000800 */
[-C--:B---3--:R-:W-:Y:S01]  /*7e60*/  FMUL R22, R22, R0.reuse ;  /* 0x0000000016167220 */ /* 0x088fe20000400000 */
[----:B----4-:R-:W-:Y:S01]  /*7e70*/  FMUL R24, R24, R0 ;  /* 0x0000000018187220 */ /* 0x010fe20000400000 */
[----:B------:R-:W-:Y:S02]  /*7e80*/  HFMA2 R0, -RZ, RZ, 4.35546875, 0 ;  /* 0x445b0000ff007431 */ /* 0x000fe400000001ff */
        /* <DEDUP_REMOVED lines=17> */
[----:B------:R-:W1:Y:S03]  /*7fa0*/  F2I.U32.TRUNC.NTZ R0, R3 ;  /* 0x0000000300007305 */ /* 0x000e66000020f000 */
[----:B------:R-:W-:-:S05]  /*7fb0*/  FSEL R18, R4, RZ, P0 ;  /* 0x000000ff04127208 */ /* 0x000fca0000000000 */
[----:B------:R-:W2:Y:S08]  /*7fc0*/  F2I.U32.TRUNC.NTZ R2, R5 ;  /* 0x0000000500027305 */ /* 0x000eb0000020f000 */
[----:B------:R-:W3:Y:S01]  /*7fd0*/  F2I.U32.TRUNC.NTZ R4, R18 ;  /* 0x0000001200047305 */ /* 0x000ee2000020f000 */
[----:B-1----:R-:W-:Y:S02]  /*7fe0*/  VIMNMX.U16x2 R0, PT, PT, R0, 0x400040, !PT ;  /* 0x0040004000007848 */ /* 0x002fe40007fe0200 */
[----:B------:R-:W-:-:S02]  /*7ff0*/  FSETP.GEU.AND P0, PT, R3, 1023, PT ;  /* 0x447fc0000300780b */ /* 0x000fc40003f0e000 */
[----:B--2---:R-:W-:Y:S02]  /*8000*/  VIMNMX.U16x2 R2, PT, PT, R2, 0x400040, !PT ;  /* 0x0040004002027848 */ /* 0x004fe40007fe0200 */
[----:B------:R-:W-:Y:S02]  /*8010*/  VIMNMX.U16x2 R0, PT, PT, R0, 0x3ac03ac, PT ;  /* 0x03ac03ac00007848 */ /* 0x000fe40003fe0200 */
[----:B------:R-:W-:Y:S02]  /*8020*/  FSETP.GEU.AND P1, PT, R5, 1023, PT ;  /* 0x447fc0000500780b */ /* 0x000fe40003f2e000 */
[----:B---3--:R-:W-:Y:S02]  /*8030*/  VIMNMX.U16x2 R4, PT, PT, R4, 0x400040, !PT ;  /* 0x0040004004047848 */ /* 0x008fe40007fe0200 */
[----:B------:R-:W-:Y:S02]  /*8040*/  VIMNMX.U16x2 R2, PT, PT, R2, 0x3c003c0, PT ;  /* 0x03c003c002027848 */ /* 0x000fe40003fe0200 */
[----:B------:R-:W-:-:S02]  /*8050*/  VIMNMX.U16x2 R3, PT, PT, R4, 0x3c003c0, PT ;  /* 0x03c003c004037848 */ /* 0x000fc40003fe0200 */
[----:B------:R-:W-:Y:S02]  /*8060*/  FSETP.GEU.AND P2, PT, R18, 1023, PT ;  /* 0x447fc0001200780b */ /* 0x000fe40003f4e000 */
[----:B------:R-:W-:Y:S02]  /*8070*/  SEL R5, R0, 0x3ac, !P0 ;  /* 0x000003ac00057807 */ /* 0x000fe40004000000 */
[----:B------:R-:W-:Y:S02]  /*8080*/  SEL R25, R2, 0x3c0, !P1 ;  /* 0x000003c002197807 */ /* 0x000fe40004800000 */
[----:B------:R-:W-:Y:S01]  /*8090*/  SEL R27, R3, 0x3c0, !P2 ;  /* 0x000003c0031b7807 */ /* 0x000fe20005000000 */
[----:B------:R-:W-:Y:S04]  /*80a0*/  STG.E.U16 desc[UR4][R10.64+0x2], R5 ;  /* 0x000002050a007986 */ /* 0x000fe8000c101504 */
[----:B------:R1:W-:Y:S04]  /*80b0*/  STG.E.U16 desc[UR4][R8.64], R25 ;  /* 0x0000001908007986 */ /* 0x0003e8000c101504 */
[----:B------:R2:W-:Y:S04]  /*80c0*/  STG.E.U16 desc[UR4][R6.64], R27 ;  /* 0x0000001b06007986 */ /* 0x0005e8000c101504 */
[----:B------:R-:W3:Y:S04]  /*80d0*/  LDG.E.U16 R28, desc[UR4][R12.64] ;  /* 0x000000040c1c7981 */ /* 0x000ee8000c1e1500 */
[----:B------:R-:W4:Y:S01]  /*80e0*/  LDG.E.U16 R0, desc[UR4][R14.64] ;  /* 0x000000040e007981 */ /* 0x000f22000c1e1500 */
[----:B0-----:R-:W-:-:S05]  /*80f0*/  IMAD.WIDE R22, R29, 0x2, R16 ;  /* 0x000000021d167825 */ /* 0x001fca00078e0210 */
[----:B------:R-:W5:Y:S01]  /*8100*/  LDG.E.U16 R24, desc[UR4][R22.64] ;  /* 0x0000000416187981 */ /* 0x000f62000c1e1500 */
[----:B------:R-:W1:Y:S01]  /*8110*/  LDC.64 R2, c[0x4][0x88] ;  /* 0x01002200ff027b82 */ /* 0x000e620000000a00 */
[----:B------:R-:W-:Y:S01]  /*8120*/  HFMA2 R20, -RZ, RZ, -0.00783538818359375, -0.0282440185546875 ;  /* 0xa003a73bff147431 */ /* 0x000fe200000001ff */
[----:B------:R-:W-:Y:S01]  /*8130*/  MOV R21, 0x3fe24924 ;  /* 0x3fe2492400157802 */ /* 0x000fe20000000f00 */
[----:B------:R-:W-:Y:S01]  /*8140*/  UMOV UR6, 0xa06c1b5a ;  /* 0xa06c1b5a00067882 */ /* 0x000fe20000000000 */
[----:B------:R-:W-:Y:S01]  /*8150*/  UMOV UR7, 0x3f524924 ;  /* 0x3f52492400077882 */ /* 0x000fe20000000000 */
[----:B-1----:R-:W2:Y:S01]  /*8160*/  LDG.E R25, desc[UR4][R2.64+0x8] ;  /* 0x0000080402197981 */ /* 0x002ea2000c1e1900 */
[----:B---3--:R0:W1:Y:S08]  /*8170*/  I2F.F64.U16 R18, R28 ;  /* 0x0000001c00127312 */ /* 0x0080700000101800 */
[----:B----4-:R-:W2:Y:S01]  /*8180*/  I2F.F64.U16 R16, R0 ;  /* 0x0000000000107312 */ /* 0x010ea20000101800 */
[----:B0-----:R-:W3:Y:S01]  /*8190*/  LDG.E R28, desc[UR4][R2.64+0xc] ;  /* 0x00000c04021c7981 */ /* 0x001ee2000c1e1900 */
[----:B-1----:R-:W-:-:S06]  /*81a0*/  DFMA R18, R18, UR6, -R20 ;  /* 0x0000000612127c2b */ /* 0x002fcc0008000814 */
[----:B-----5:R0:W1:Y:S01]  /*81b0*/  I2F.F64.U16 R4, R24 ;  /* 0x0000001800047312 */ /* 0x0200620000101800 */
[----:B--2---:R-:W-:-:S07]  /*81c0*/  DFMA R26, R16, UR6, -R20 ;  /* 0x00000006101a7c2b */ /* 0x004fce0008000814 */
[----:B------:R2:W-:Y:S01]  /*81d0*/  F2F.F32.F64 R0, R18 ;  /* 0x0000001200007310 */ /* 0x0005e20000301000 */
[----:B------:R-:W4:Y:S01]  /*81e0*/  LDG.E R16, desc[UR4][R2.64+0x4] ;  /* 0x0000040402107981 */ /* 0x000f22000c1e1900 */
[----:B------:R-:W-:-:S03]  /*81f0*/  HFMA2 R21, -RZ, RZ, 1.923828125, -0.2509765625 ;  /* 0x3fb2b404ff157431 */ /* 0x000fc600000001ff */
[----:B0-----:R-:W5:Y:S04]  /*8200*/  LDG.E R24, desc[UR4][R2.64+0x1c] ;  /* 0x00001c0402187981 */ /* 0x001f68000c1e1900 */
[----:B--2---:R-:W2:Y:S01]  /*8210*/  LDG.E R18, desc[UR4][R2.64] ;  /* 0x0000000402127981 */ /* 0x004ea2000c1e1900 */
[----:B------:R-:W-:Y:S01]  /*8220*/  MOV R20, 0x9ffcfefc ;  /* 0x9ffcfefc00147802 */ /* 0x000fe20000000f00 */
[----:B------:R-:W-:Y:S01]  /*8230*/  UMOV UR6, 0x9edf1f7e ;  /* 0x9edf1f7e00067882 */ /* 0x000fe20000000000 */
[----:B------:R-:W-:Y:S01]  /*8240*/  UMOV UR7, 0x3f52b404 ;  /* 0x3f52b40400077882 */ /* 0x000fe20000000000 */
[----:B------:R0:W4:Y:S01]  /*8250*/  F2F.F32.F64 R17, R26 ;  /* 0x0000001a00117310 */ /* 0x0001220000301000 */
[----:B------:R-:W3:Y:S02]  /*8260*/  LDG.E R19, desc[UR4][R2.64+0x14] ;  /* 0x0000140402137981 */ /* 0x000ee4000c1e1900 */
[----:B-1----:R-:W-:-:S02]  /*8270*/  DFMA R4, R4, UR6, -R20 ;  /* 0x0000000604047c2b */ /* 0x002fc40008000814 */
[----:B------:R-:W5:Y:S04]  /*8280*/  LDG.E R20, desc[UR4][R2.64+0x10] ;  /* 0x0000100402147981 */ /* 0x000f68000c1e1900 */
[----:B------:R-:W3:Y:S04]  /*8290*/  LDG.E R21, desc[UR4][R2.64+0x20] ;  /* 0x0000200402157981 */ /* 0x000ee8000c1e1900 */
[----:B0-----:R-:W3:Y:S01]  /*82a0*/  LDG.E R26, desc[UR4][R2.64+0x18] ;  /* 0x00001804021a7981 */ /* 0x001ee2000c1e1900 */
[----:B------:R-:W2:Y:S01]  /*82b0*/  F2F.F32.F64 R5, R4 ;  /* 0x0000000400057310 */ /* 0x000ea20000301000 */
[----:B------:R-:W-:Y:S01]  /*82c0*/  BSSY.RECONVERGENT B2, `(.L_x_84) ;  /* 0x00000ea000027945 */ /* 0x000fe20003800200 */
[----:B----4-:R-:W-:-:S04]  /*82d0*/  FMUL R16, R17, R16 ;  /* 0x0000001011107220 */ /* 0x010fc80000400000 */
[----:B--2---:R-:W-:-:S04]  /*82e0*/  FFMA R27, R5, R18, R16 ;  /* 0x00000012051b7223 */ /* 0x004fc80000000010 */
[----:B------:R-:W-:-:S05]  /*82f0*/  FFMA R16, R0, R25, R27 ;  /* 0x0000001900107223 */ /* 0x000fca000000001b */
[----:B------:R-:W-:Y:S01]  /*8300*/  FSETP.GT.AND P0, PT, R16, RZ, PT ;  /* 0x000000ff1000720b */ /* 0x000fe20003f04000 */
[C---:B-----5:R-:W-:Y:S01]  /*8310*/  FMUL R20, R17.reuse, R20 ;  /* 0x0000001411147220 */ /* 0x060fe20000400000 */
[----:B------:R-:W-:-:S03]  /*8320*/  FMUL R25, R17, R24 ;  /* 0x0000001811197220 */ /* 0x000fc60000400000 */
[----:B---3--:R-:W-:Y:S01]  /*8330*/  FFMA R17, R5, R28, R20 ;  /* 0x0000001c05117223 */ /* 0x008fe20000000014 */
[----:B------:R-:W-:-:S04]  /*8340*/  IMAD.WIDE R28, R29, 0x2, R10 ;  /* 0x000000021d1c7825 */ /* 0x000fc800078e020a */
[----:B------:R-:W-:Y:S01]  /*8350*/  FFMA R26, R5, R26, R25 ;  /* 0x0000001a051a7223 */ /* 0x000fe20000000019 */
[C---:B------:R-:W-:Y:S01]  /*8360*/  FFMA R10, R0.reuse, R19, R17 ;  /* 0x00000013000a7223 */ /* 0x040fe20000000011 */
[----:B------:R-:W-:Y:S02]  /*8370*/  MOV R17, RZ ;  /* 0x000000ff00117202 */ /* 0x000fe40000000f00 */
[----:B------:R-:W-:Y:S01]  /*8380*/  FFMA R11, R0, R21, R26 ;  /* 0x00000015000b7223 */ /* 0x000fe2000000001a */
        /* <DEDUP_REMOVED lines=10> */
.L_x_86:
[----:B------:R-:W0:Y:S02]  /*8430*/  MUFU.RCP R5, R0 ;  /* 0x0000000000057308 */ /* 0x000e240000001000 */
[----:B0-----:R-:W-:-:S04]  /*8440*/  FFMA R2, R0, R5, -1 ;  /* 0xbf80000000027423 */ /* 0x001fc80000000005 */
[----:B------:R-:W-:-:S04]  /*8450*/  FADD.FTZ R2, -R2, -RZ ;  /* 0x800000ff02027221 */ /* 0x000fc80000010100 */
[----:B------:R-:W-:-:S07]  /*8460*/  FFMA R5, R5, R2, R5 ;  /* 0x0000000205057223 */ /* 0x000fce0000000005 */
.L_x_87:
        /* <DEDUP_REMOVED lines=28> */
[----:B------:R-:W-:Y:S01]  /*8630*/  MOV R19, 0x3a2c32e4 ;  /* 0x3a2c32e400137802 */ /* 0x000fe20000000f00 */
[----:B------:R-:W-:Y:S01]  /*8640*/  @!P0 FADD R16, R16, R16 ;  /* 0x0000001010108221 */ /* 0x000fe20000000000 */
[----:B------:R-:W-:Y:S01]  /*8650*/  FADD R17, R20, R20 ;  /* 0x0000001414117221 */ /* 0x000fe20000000000 */
[----:B------:R-:W0:Y:S03]  /*8660*/  MUFU.RCP R4, R4 ;  /* 0x0000000400047308 */ /* 0x000e260000001000 */
[----:B------:R-:W-:Y:S01]  /*8670*/  @!P2 LOP3.LUT R16, R16, 0x7f800000, RZ, 0x3c, !PT ;  /* 0x7f8000001010a812 */ /* 0x000fe200078e3cff */
[----:B0-----:R-:W-:-:S04]  /*8680*/  FMUL R17, R4, R17 ;  /* 0x0000001104117220 */ /* 0x001fc80000400000 */
[----:B------:R-:W-:-:S04]  /*8690*/  FADD R21, R20, -R17 ;  /* 0x8000001114157221 */ /* 0x000fc80000000000 */
[----:B------:R-:W-:-:S04]  /*86a0*/  FADD R21, R21, R21 ;  /* 0x0000001515157221 */ /* 0x000fc80000000000 */
[-C--:B------:R-:W-:Y:S01]  /*86b0*/  FFMA R21, R20, -R17.reuse, R21 ;  /* 0x8000001114157223 */ /* 0x080fe20000000015 */
[----:B------:R-:W-:-:S03]  /*86c0*/  FMUL R20, R17, R17 ;  /* 0x0000001111147220 */ /* 0x000fc60000400000 */
[----:B------:R-:W-:Y:S01]  /*86d0*/  FMUL R4, R4, R21 ;  /* 0x0000001504047220 */ /* 0x000fe20000400000 */
[----:B------:R-:W-:Y:S01]  /*86e0*/  FFMA R21, R20, R19, 0.0032181653659790754318 ;  /* 0x3b52e7db14157423 */ /* 0x000fe20000000013 */
[----:B------:R-:W-:-:S03]  /*86f0*/  FFMA R19, R17, 1.4426950216293334961, R18 ;  /* 0x3fb8aa3b11137823 */ /* 0x000fc60000000012 */
[----:B------:R-:W-:Y:S01]  /*8700*/  FFMA R21, R20, R21, 0.018033718690276145935 ;  /* 0x3c93bb7314157423 */ /* 0x000fe20000000015 */
[----:B------:R-:W-:-:S03]  /*8710*/  FADD R18, R18, -R19 ;  /* 0x8000001312127221 */ /* 0x000fc60000000000 */
[----:B------:R-:W-:Y:S01]  /*8720*/  FFMA R21, R20, R21, 0.12022458761930465698 ;  /* 0x3df6384f14157423 */ /* 0x000fe20000000015 */
[----:B------:R-:W-:-:S03]  /*8730*/  FFMA R25, R17, 1.4426950216293334961, R18 ;  /* 0x3fb8aa3b11197823 */ /* 0x000fc60000000012 */
[----:B------:R-:W-:Y:S01]  /*8740*/  FMUL R20, R20, R21 ;  /* 0x0000001514147220 */ /* 0x000fe20000400000 */
[----:B------:R-:W-:Y:S01]  /*8750*/  FFMA R18, R4, 1.4426950216293334961, R25 ;  /* 0x3fb8aa3b04127823 */ /* 0x000fe20000000019 */
[----:B------:R-:W-:Y:S02]  /*8760*/  HFMA2 R25, -RZ, RZ, 0.64013671875, -15.109375 ;  /* 0x391fcb8eff197431 */ /* 0x000fe400000001ff */
[----:B------:R-:W-:Y:S01]  /*8770*/  FMUL R21, R20, 3 ;  /* 0x4040000014157820 */ /* 0x000fe20000400000 */
[----:B------:R-:W-:-:S04]  /*8780*/  FFMA R18, R17, 1.9251366722983220825e-08, R18 ;  /* 0x32a55e3411127823 */ /* 0x000fc80000000012 */
[----:B------:R-:W-:-:S04]  /*8790*/  FFMA R21, R4, R21, R18 ;  /* 0x0000001504157223 */ /* 0x000fc80000000012 */
[----:B------:R-:W-:-:S04]  /*87a0*/  FFMA R20, R17, R20, R21 ;  /* 0x0000001411147223 */ /* 0x000fc80000000015 */
[----:B------:R-:W-:-:S04]  /*87b0*/  FADD R18, R19, R20 ;  /* 0x0000001413127221 */ /* 0x000fc80000000000 */
[----:B------:R-:W-:Y:S01]  /*87c0*/  FMUL R17, R18, R5 ;  /* 0x0000000512117220 */ /* 0x000fe20000400000 */
[----:B------:R-:W-:-:S03]  /*87d0*/  FADD R19, -R19, R18 ;  /* 0x0000001213137221 */ /* 0x000fc60000000100 */
[----:B------:R-:W0:Y:S01]  /*87e0*/  FRND R4, R17 ;  /* 0x0000001100047307 */ /* 0x000e220000201000 */
[----:B------:R-:W-:Y:S01]  /*87f0*/  FADD R21, R20, -R19 ;  /* 0x8000001314157221 */ /* 0x000fe20000000000 */
[----:B------:R-:W-:Y:S01]  /*8800*/  @!P0 FMUL R20, R5, 0.5 ;  /* 0x3f00000005148820 */ /* 0x000fe20000400000 */
[----:B------:R-:W-:Y:S01]  /*8810*/  FFMA R18, R18, R5, -R17 ;  /* 0x0000000512127223 */ /* 0x000fe20000000811 */
[----:B------:R-:W-:-:S03]  /*8820*/  FSETP.GT.AND P1, PT, |R17|, 152, PT ;  /* 0x431800001100780b */ /* 0x000fc60003f24200 */
[----:B------:R-:W-:Y:S01]  /*8830*/  FFMA R21, R21, R5, R18 ;  /* 0x0000000515157223 */ /* 0x000fe20000000012 */
[----:B------:R-:W1:Y:S01]  /*8840*/  @!P0 FRND.TRUNC R19, R20 ;  /* 0x0000001400138307 */ /* 0x000e62000020d000 */
[----:B0-----:R-:W-:Y:S01]  /*8850*/  FADD R18, R17, -R4 ;  /* 0x8000000411127221 */ /* 0x001fe20000000000 */
[----:B------:R-:W-:-:S03]  /*8860*/  FSETP.GT.AND P3, PT, R4, RZ, PT ;  /* 0x000000ff0400720b */ /* 0x000fc60003f64000 */
[----:B------:R-:W-:Y:S01]  /*8870*/  FADD R18, R18, R21 ;  /* 0x0000001512127221 */ /* 0x000fe20000000000 */
[----:B------:R-:W-:Y:S02]  /*8880*/  SEL R4, RZ, 0x83000000, P3 ;  /* 0x83000000ff047807 */ /* 0x000fe40001800000 */
[----:B------:R-:W-:Y:S01]  /*8890*/  FSETP.GEU.AND P3, PT, R17, RZ, PT ;  /* 0x000000ff1100720b */ /* 0x000fe20003f6e000 */
[C---:B------:R-:W-:Y:S01]  /*88a0*/  FFMA R21, R18.reuse, R25, 0.0013391353422775864601 ;  /* 0x3aaf85ed12157423 */ /* 0x040fe20000000019 */
[----:B-1----:R-:W-:Y:S02]  /*88b0*/  @!P0 FADD R24, R19, R19 ;  /* 0x0000001313188221 */ /* 0x002fe40000000000 */
[----:B------:R0:W1:Y:S01]  /*88c0*/  F2I.NTZ R19, R17 ;  /* 0x0000001100137305 */ /* 0x0000620000203100 */
[----:B------:R-:W-:Y:S01]  /*88d0*/  FFMA R21, R18, R21, 0.0096188392490148544312 ;  /* 0x3c1d985612157423 */ /* 0x000fe20000000015 */
[----:B------:R-:W-:Y:S01]  /*88e0*/  @!P0 FADD R24, -R24, R5 ;  /* 0x0000000518188221 */ /* 0x000fe20000000100 */
[----:B------:R-:W-:-:S02]  /*88f0*/  IADD3 R5, PT, PT, R4, 0x7f000000, RZ ;  /* 0x7f00000004057810 */ /* 0x000fc40007ffe0ff */
[----:B------:R-:W-:Y:S02]  /*8900*/  FFMA R21, R18, R21, 0.055503588169813156128 ;  /* 0x3d6357bb12157423 */ /* 0x000fe40000000015 */
[----:B------:R-:W-:Y:S02]  /*8910*/  FSETP.NEU.AND P4, PT, |R24|, 1, !P0 ;  /* 0x3f8000001800780b */ /* 0x000fe4000478d200 */
[----:B------:R-:W-:Y:S01]  /*8920*/  FFMA R21, R18, R21, 0.24022644758224487305 ;  /* 0x3e75fdec12157423 */ /* 0x000fe20000000015 */
[----:B0-----:R-:W-:-:S03]  /*8930*/  FSEL R17, RZ, +INF , !P3 ;  /* 0x7f800000ff117808 */ /* 0x001fc60005800000 */
[----:B------:R-:W-:Y:S01]  /*8940*/  FFMA R21, R18, R21, 0.69314718246459960938 ;  /* 0x3f31721812157423 */ /* 0x000fe20000000015 */
[----:B-1----:R-:W-:-:S03]  /*8950*/  LEA R19, R19, -R4, 0x17 ;  /* 0x8000000413137211 */ /* 0x002fc600078eb8ff */
[----:B------:R-:W-:-:S03]  /*8960*/  FFMA R18, R18, R21, 1 ;  /* 0x3f80000012127423 */ /* 0x000fc60000000015 */
[----:B------:R-:W-:Y:S01]  /*8970*/  @P4 LOP3.LUT R16, R16, 0x7fffffff, RZ, 0xc0, !PT ;  /* 0x7fffffff10104812 */ /* 0x000fe200078ec0ff */
[----:B------:R-:W-:-:S04]  /*8980*/  FMUL R18, R5, R18 ;  /* 0x0000001205127220 */ /* 0x000fc80000400000 */
[----:B------:R-:W-:Y:S01]  /*8990*/  @!P1 FMUL R17, R19, R18 ;  /* 0x0000001213119220 */ /* 0x000fe20000400000 */
[----:B------:R-:W-:-:S07]  /*89a0*/  @!P0 MOV R17, R16 ;  /* 0x0000001000118202 */ /* 0x000fce0000000f00 */
.L_x_89:
[----:B------:R-:W-:Y:S05]  /*89b0*/  BSYNC.RECONVERGENT B0 ;  /* 0x0000000000007941 */ /* 0x000fea0003800200 */
.L_x_88:
        /* <DEDUP_REMOVED lines=16> */
.L_x_91:
[----:B------:R-:W-:Y:S05]  /*8ac0*/  BSYNC.RECONVERGENT B3 ;  /* 0x0000000000037941 */ /* 0x000fea0003800200 */
.L_x_90:
        /* <DEDUP_REMOVED lines=9> */
.L_x_92:
[----:B------:R-:W0:Y:S02]  /*8b60*/  MUFU.RCP R5, R0 ;  /* 0x0000000000057308 */ /* 0x000e240000001000 */
[----:B0-----:R-:W-:-:S04]  /*8b70*/  FFMA R2, R0, R5, -1 ;  /* 0xbf80000000027423 */ /* 0x001fc80000000005 */
[----:B------:R-:W-:-:S04]  /*8b80*/  FADD.FTZ R2, -R2, -RZ ;  /* 0x800000ff02027221 */ /* 0x000fc80000010100 */
[----:B------:R-:W-:-:S07]  /*8b90*/  FFMA R5, R5, R2, R5 ;  /* 0x0000000205057223 */ /* 0x000fce0000000005 */
.L_x_93:
[C---:B------:R-:W-:Y:S01]  /*8ba0*/  FMUL R3, |R16|.reuse, 16777216 ;  /* 0x4b80000010037820 */ /* 0x040fe20000400200 */
[----:B------:R-:W-:Y:S01]  /*8bb0*/  FSETP.GEU.AND P0, PT, |R16|, 1.175494350822287508e-38, PT ;  /* 0x008000001000780b */ /* 0x000fe20003f0e200 */
[----:B------:R-:W-:Y:S01]  /*8bc0*/  HFMA2 R19, -RZ, RZ, 0.771484375, 0.21533203125 ;  /* 0x3a2c32e4ff137431 */ /* 0x000fe200000001ff */
[----:B------:R-:W-:Y:S02]  /*8bd0*/  BSSY.RECONVERGENT B0, `(.L_x_94) ;  /* 0x0000057000007945 */ /* 0x000fe40003800200 */
[----:B------:R-:W-:Y:S02]  /*8be0*/  FSEL R3, R3, |R16|, !P0 ;  /* 0x4000001003037208 */ /* 0x000fe40004000000 */
[----:B------:R-:W-:Y:S02]  /*8bf0*/  FSEL R2, RZ, -24, P0 ;  /* 0xc1c00000ff027808 */ /* 0x000fe40000000000 */
[----:B------:R-:W-:-:S04]  /*8c00*/  IADD3 R0, PT, PT, R3, -0x3f3504f3, RZ ;  /* 0xc0cafb0d03007810 */ /* 0x000fc80007ffe0ff */
[----:B------:R-:W-:-:S04]  /*8c10*/  LOP3.LUT R4, R0, 0xff800000, RZ, 0xc0, !PT ;  /* 0xff80000000047812 */ /* 0x000fc800078ec0ff */
[-C--:B------:R-:W-:Y:S02]  /*8c20*/  IADD3 R3, PT, PT, R3, -R4.reuse, RZ ;  /* 0x8000000403037210 */ /* 0x080fe40007ffe0ff */
[----:B------:R-:W-:-:S03]  /*8c30*/  I2FP.F32.S32 R17, R4 ;  /* 0x0000000400117245 */ /* 0x000fc60000201400 */
[C---:B------:R-:W-:Y:S01]  /*8c40*/  FADD R0, R3.reuse, 1 ;  /* 0x3f80000003007421 */ /* 0x040fe20000000000 */
[----:B------:R-:W-:Y:S01]  /*8c50*/  FADD R18, R3, -1 ;  /* 0xbf80000003127421 */ /* 0x000fe20000000000 */
[----:B------:R-:W-:-:S03]  /*8c60*/  FFMA R20, R17, 1.1920928955078125e-07, R2 ;  /* 0x3400000011147823 */ /* 0x000fc60000000002 */
[----:B------:R-:W-:Y:S01]  /*8c70*/  FADD R3, R18, R18 ;  /* 0x0000001212037221 */ /* 0x000fe20000000000 */
[----:B------:R-:W0:Y:S03]  /*8c80*/  MUFU.RCP R0, R0 ;  /* 0x0000000000007308 */ /* 0x000e260000001000 */
        /* <DEDUP_REMOVED lines=45> */
[----:B------:R-:W-:Y:S01]  /*8f60*/  FMUL R4, R4, R17 ;  /* 0x0000001104047220 */ /* 0x000fe20000400000 */
[----:B------:R-:W-:-:S03]  /*8f70*/  HFMA2 R17, -RZ, RZ, 1.875, 0 ;  /* 0x3f800000ff117431 */ /* 0x000fc600000001ff */
        /* <DEDUP_REMOVED lines=28> */
.L_x_95:
[----:B------:R-:W-:Y:S05]  /*9140*/  BSYNC.RECONVERGENT B0 ;  /* 0x0000000000007941 */ /* 0x000fea0003800200 */
.L_x_94:
[----:B------:R-:W-:-:S07]  /*9150*/  FMUL R17, R17, 100 ;  /* 0x42c8000011117820 */ /* 0x000fce0000400000 */
.L_x_85:
[----:B------:R-:W-:Y:S05]  /*9160*/  BSYNC.RECONVERGENT B2 ;  /* 0x0000000000027941 */ /* 0x000fea0003800200 */
.L_x_84:
        /* <DEDUP_REMOVED lines=13> */
.L_x_98:
[----:B------:R-:W0:Y:S02]  /*9240*/  MUFU.RCP R5, R0 ;  /* 0x0000000000057308 */ /* 0x000e240000001000 */
[----:B0-----:R-:W-:-:S04]  /*9250*/  FFMA R2, R0, R5, -1 ;  /* 0xbf80000000027423 */ /* 0x001fc80000000005 */
[----:B------:R-:W-:-:S04]  /*9260*/  FADD.FTZ R2, -R2, -RZ ;  /* 0x800000ff02027221 */ /* 0x000fc80000010100 */
[----:B------:R-:W-:-:S07]  /*9270*/  FFMA R5, R5, R2, R5 ;  /* 0x0000000205057223 */ /* 0x000fce0000000005 */
.L_x_99:
        /* <DEDUP_REMOVED lines=16> */
[----:B------:R-:W-:Y:S02]  /*9380*/  FSETP.GEU.AND P0, PT, |R10|, 1.175494350822287508e-38, PT ;  /* 0x008000000a00780b */ /* 0x000fe40003f0e200 */
[----:B------:R-:W-:Y:S02]  /*9390*/  MOV R25, 0x3a2c32e4 ;  /* 0x3a2c32e400197802 */ /* 0x000fe40000000f00 */
        /* <DEDUP_REMOVED lines=17> */
[----:B------:R-:W-:-:S03]  /*94b0*/  FMUL R20, R16, R16 ;  /* 0x0000001010147220 */ /* 0x000fc60000400000 */
[----:B------:R-:W-:Y:S01]  /*94c0*/  FMUL R18, R4, R21 ;  /* 0x0000001504127220 */ /* 0x000fe20000400000 */
[----:B------:R-:W-:Y:S01]  /*94d0*/  FFMA R4, R16, 1.4426950216293334961, R19 ;  /* 0x3fb8aa3b10047823 */ /* 0x000fe20000000013 */
[----:B------:R-:W-:Y:S01]  /*94e0*/  FFMA R21, R20, R25, 0.0032181653659790754318 ;  /* 0x3b52e7db14157423 */ /* 0x000fe20000000019 */
[----:B------:R-:W-:Y:S02]  /*94f0*/  HFMA2 R25, -RZ, RZ, 0.64013671875, -15.109375 ;  /* 0x391fcb8eff197431 */ /* 0x000fe400000001ff */
[----:B------:R-:W-:Y:S01]  /*9500*/  @!P0 FADD R10, R10, R10 ;  /* 0x0000000a0a0a8221 */ /* 0x000fe20000000000 */
[----:B------:R-:W-:Y:S01]  /*9510*/  FADD R19, R19, -R4 ;  /* 0x8000000413137221 */ /* 0x000fe20000000000 */
[----:B------:R-:W-:-:S03]  /*9520*/  FFMA R21, R20, R21, 0.018033718690276145935 ;  /* 0x3c93bb7314157423 */ /* 0x000fc60000000015 */
[----:B------:R-:W-:Y:S01]  /*9530*/  FFMA R19, R16, 1.4426950216293334961, R19 ;  /* 0x3fb8aa3b10137823 */ /* 0x000fe20000000013 */
[----:B------:R-:W-:Y:S01]  /*9540*/  FFMA R21, R20, R21, 0.12022458761930465698 ;  /* 0x3df6384f14157423 */ /* 0x000fe20000000015 */
[----:B------:R-:W-:Y:S02]  /*9550*/  @!P2 LOP3.LUT R10, R10, 0x7f800000, RZ, 0x3c, !PT ;  /* 0x7f8000000a0aa812 */ /* 0x000fe400078e3cff */
        /* <DEDUP_REMOVED lines=23> */
[----:B------:R-:W0:Y:S01]  /*96d0*/  F2I.NTZ R19, R18 ;  /* 0x0000001200137305 */ /* 0x000e220000203100 */
[----:B------:R-:W-:Y:S01]  /*96e0*/  FFMA R21, R4, R21, 0.0096188392490148544312 ;  /* 0x3c1d985604157423 */ /* 0x000fe20000000015 */
[----:B------:R-:W-:Y:S01]  /*96f0*/  @!P0 FADD R24, -R24, R5 ;  /* 0x0000000518188221 */ /* 0x000fe20000000100 */
[----:B------:R-:W-:-:S02]  /*9700*/  FSEL R27, RZ, +INF , !P3 ;  /* 0x7f800000ff1b7808 */ /* 0x000fc40005800000 */
[----:B------:R-:W-:Y:S02]  /*9710*/  FFMA R21, R4, R21, 0.055503588169813156128 ;  /* 0x3d6357bb04157423 */ /* 0x000fe40000000015 */
[----:B------:R-:W-:Y:S02]  /*9720*/  FSETP.NEU.AND P4, PT, |R24|, 1, !P0 ;  /* 0x3f8000001800780b */ /* 0x000fe4000478d200 */
[----:B------:R-:W-:-:S04]  /*9730*/  FFMA R21, R4, R21, 0.24022644758224487305 ;  /* 0x3e75fdec04157423 */ /* 0x000fc80000000015 */
[----:B------:R-:W-:Y:S01]  /*9740*/  FFMA R21, R4, R21, 0.69314718246459960938 ;  /* 0x3f31721804157423 */ /* 0x000fe20000000015 */
[----:B0-----:R-:W-:-:S03]  /*9750*/  LEA R19, R19, -R16, 0x17 ;  /* 0x8000001013137211 */ /* 0x001fc600078eb8ff */
[----:B------:R-:W-:Y:S01]  /*9760*/  FFMA R21, R4, R21, 1 ;  /* 0x3f80000004157423 */ /* 0x000fe20000000015 */
[----:B------:R-:W-:Y:S02]  /*9770*/  IADD3 R4, PT, PT, R16, 0x7f000000, RZ ;  /* 0x7f00000010047810 */ /* 0x000fe40007ffe0ff */
[----:B------:R-:W-:-:S03]  /*9780*/  @P4 LOP3.LUT R10, R10, 0x7fffffff, RZ, 0xc0, !PT ;  /* 0x7fffffff0a0a4812 */ /* 0x000fc600078ec0ff */
[----:B------:R-:W-:-:S04]  /*9790*/  FMUL R4, R4, R21 ;  /* 0x0000001504047220 */ /* 0x000fc80000400000 */
[----:B------:R-:W-:Y:S01]  /*97a0*/  @!P1 FMUL R27, R19, R4 ;  /* 0x00000004131b9220 */ /* 0x000fe20000400000 */
[----:B------:R-:W-:-:S07]  /*97b0*/  @!P0 MOV R27, R10 ;  /* 0x0000000a001b8202 */ /* 0x000fce0000000f00 */
.L_x_101:
[----:B------:R-:W-:Y:S05]  /*97c0*/  BSYNC.RECONVERGENT B0 ;  /* 0x0000000000007941 */ /* 0x000fea0003800200 */
.L_x_100:
        /* <DEDUP_REMOVED lines=16> */
.L_x_103:
[----:B------:R-:W-:Y:S05]  /*98d0*/  BSYNC.RECONVERGENT B3 ;  /* 0x0000000000037941 */ /* 0x000fea0003800200 */
.L_x_102:
        /* <DEDUP_REMOVED lines=9> */
.L_x_104:
[----:B------:R-:W0:Y:S02]  /*9970*/  MUFU.RCP R5, R0 ;  /* 0x0000000000057308 */ /* 0x000e240000001000 */
[----:B0-----:R-:W-:-:S04]  /*9980*/  FFMA R2, R0, R5, -1 ;  /* 0xbf80000000027423 */ /* 0x001fc80000000005 */
[----:B------:R-:W-:-:S04]  /*9990*/  FADD.FTZ R2, -R2, -RZ ;  /* 0x800000ff02027221 */ /* 0x000fc80000010100 */
[----:B------:R-:W-:-:S07]  /*99a0*/  FFMA R5, R5, R2, R5 ;  /* 0x0000000205057223 */ /* 0x000fce0000000005 */
.L_x_105:
        /* <DEDUP_REMOVED lines=59> */
[----:B-1----:R-:W-:Y:S01]  /*9d60*/  LEA R3, R16, -R3, 0x17 ;  /* 0x8000000310037211 */ /* 0x002fe200078eb8ff */
[----:B------:R-:W-:Y:S02]  /*9d70*/  HFMA2 R16, -RZ, RZ, 1.875, 0 ;  /* 0x3f800000ff107431 */ /* 0x000fe400000001ff */
        /* <DEDUP_REMOVED lines=29> */
.L_x_107:
[----:B------:R-:W-:Y:S05]  /*9f50*/  BSYNC.RECONVERGENT B0 ;  /* 0x0000000000007941 */ /* 0x000fea0003800200 */
.L_x_106:
[----:B------:R-:W-:-:S07]  /*9f60*/  FMUL R16, R16, 100 ;  /* 0x42c8000010107820 */ /* 0x000fce0000400000 */
.L_x_97:
[----:B------:R-:W-:Y:S05]  /*9f70*/  BSYNC.RECONVERGENT B2 ;  /* 0x0000000000027941 */ /* 0x000fea0003800200 */
.L_x_96:
        /* <DEDUP_REMOVED lines=13> */
.L_x_110:
[----:B------:R-:W0:Y:S02]  /*a050*/  MUFU.RCP R5, R0 ;  /* 0x0000000000057308 */ /* 0x000e240000001000 */
[----:B0-----:R-:W-:-:S04]  /*a060*/  FFMA R2, R0, R5, -1 ;  /* 0xbf80000000027423 */ /* 0x001fc80000000005 */
[----:B------:R-:W-:-:S04]  /*a070*/  FADD.FTZ R2, -R2, -RZ ;  /* 0x800000ff02027221 */ /* 0x000fc80000010100 */
[----:B------:R-:W-:-:S07]  /*a080*/  FFMA R5, R5, R2, R5 ;  /* 0x0000000205057223 */ /* 0x000fce0000000005 */
.L_x_111:
        /* <DEDUP_REMOVED lines=84> */
.L_x_113:
[----:B------:R-:W-:Y:S05]  /*a5d0*/  BSYNC.RECONVERGENT B0 ;  /* 0x0000000000007941 */ /* 0x000fea0003800200 */
.L_x_112:
        /* <DEDUP_REMOVED lines=16> */
.L_x_115:
[----:B------:R-:W-:Y:S05]  /*a6e0*/  BSYNC.RECONVERGENT B3 ;  /* 0x0000000000037941 */ /* 0x000fea0003800200 */
.L_x_114:
        /* <DEDUP_REMOVED lines=9> */
.L_x_116:
[----:B------:R-:W0:Y:S02]  /*a780*/  MUFU.RCP R5, R0 ;  /* 0x0000000000057308 */ /* 0x000e240000001000 */
[----:B0-----:R-:W-:-:S04]  /*a790*/  FFMA R2, R0, R5, -1 ;  /* 0xbf80000000027423 */ /* 0x001fc80000000005 */
[----:B------:R-:W-:-:S04]  /*a7a0*/  FADD.FTZ R2, -R2, -RZ ;  /* 0x800000ff02027221 */ /* 0x000fc80000010100 */
[----:B------:R-:W-:-:S07]  /*a7b0*/  FFMA R5, R5, R2, R5 ;  /* 0x0000000205057223 */ /* 0x000fce0000000005 */
.L_x_117:
        /* <DEDUP_REMOVED lines=90> */
.L_x_119:
[----:B------:R-:W-:Y:S05]  /*ad60*/  BSYNC.RECONVERGENT B0 ;  /* 0x0000000000007941 */ /* 0x000fea0003800200 */
.L_x_118:
[----:B------:R-:W-:-:S07]  /*ad70*/  FMUL R3, R3, 100 ;  /* 0x42c8000003037820 */ /* 0x000fce0000400000 */
.L_x_109:
[----:B------:R-:W-:Y:S05]  /*ad80*/  BSYNC.RECONVERGENT B2 ;  /* 0x0000000000027941 */ /* 0x000fea0003800200 */
.L_x_108:
        /* <DEDUP_REMOVED lines=91> */
.L_x_121:
[----:B------:R-:W-:Y:S05]  /*b340*/  BSYNC.RECONVERGENT B0 ;  /* 0x0000000000007941 */ /* 0x000fea0003800200 */
.L_x_120:
        /* <DEDUP_REMOVED lines=72> */
.L_x_123:
[----:B------:R-:W-:Y:S05]  /*b7d0*/  BSYNC.RECONVERGENT B0 ;  /* 0x0000000000007941 */ /* 0x000fea0003800200 */
.L_x_122:
        /* <DEDUP_REMOVED lines=72> */
.L_x_125:
[----:B------:R-:W-:Y:S05]  /*bc60*/  BSYNC.RECONVERGENT B0 ;  /* 0x0000000000007941 */ /* 0x000fea0003800200 */
.L_x_124:
        /* <DEDUP_REMOVED lines=47> */
[----:B------:R-:W-:Y:S04]  /*bf60*/  STG.E.U16 desc[UR4][R28.64], R3 ;  /* 0x000000031c007986 */ /* 0x000fe8000c101504 */
[----:B------:R-:W-:Y:S04]  /*bf70*/  STG.E.U16 desc[UR4][R8.64], R5 ;  /* 0x0000000508007986 */ /* 0x000fe8000c101504 */
[----:B------:R0:W-:Y:S04]  /*bf80*/  STG.E.U16 desc[UR4][R6.64], R11 ;  /* 0x0000000b06007986 */ /* 0x0001e8000c101504 */
[----:B------:R-:W0:Y:S04]  /*bf90*/  LDG.E.U16 R22, desc[UR4][R22.64+0x2] ;  /* 0x0000020416167981 */ /* 0x000e28000c1e1500 */
[----:B------:R-:W2:Y:S04]  /*bfa0*/  LDG.E.U16 R2, desc[UR4][R14.64] ;  /* 0x000000040e027981 */ /* 0x000ea8000c1e1500 */
[----:B------:R1:W3:Y:S01]  /*bfb0*/  LDG.E.U16 R4, desc[UR4][R12.64] ;  /* 0x000000040c047981 */ /* 0x0002e2000c1e1500 */
[----:B------:R-:W4:Y:S03]  /*bfc0*/  LDC.64 R26, c[0x4][0x88] ;  /* 0x01002200ff1a7b82 */ /* 0x000f260000000a00 */
[----:B----4-:R-:W4:Y:S04]  /*bfd0*/  LDG.E R21, desc[UR4][R26.64+0x4] ;  /* 0x000004041a157981 */ /* 0x010f28000c1e1900 */
        /* <DEDUP_REMOVED lines=8> */
[----:B-1----:R-:W-:Y:S01]  /*c060*/  HFMA2 R13, -RZ, RZ, 1.923828125, -0.2509765625 ;  /* 0x3fb2b404ff0d7431 */ /* 0x002fe200000001ff */
[----:B------:R-:W-:Y:S01]  /*c070*/  MOV R12, 0x9ffcfefc ;  /* 0x9ffcfefc000c7802 */ /* 0x000fe20000000f00 */
[----:B------:R-:W-:Y:S01]  /*c080*/  UMOV UR6, 0x9edf1f7e ;  /* 0x9edf1f7e00067882 */ /* 0x000fe20000000000 */
[----:B------:R-:W-:Y:S01]  /*c090*/  UMOV UR7, 0x3f52b404 ;  /* 0x3f52b40400077882 */ /* 0x000fe20000000000 */
[----:B------:R-:W-:Y:S01]  /*c0a0*/  BSSY.RECONVERGENT B2, `(.L_x_126) ;  /* 0x00000f6000027945 */ /* 0x000fe20003800200 */
[----:B0-----:R-:W0:Y:S08]  /*c0b0*/  I2F.F64.U16 R10, R22 ;  /* 0x00000016000a7312 */ /* 0x001e300000101800 */
[----:B--2---:R-:W1:Y:S08]  /*c0c0*/  I2F.F64.U16 R2, R2 ;  /* 0x0000000200027312 */ /* 0x004e700000101800 */
[----:B---3--:R-:W2:Y:S01]  /*c0d0*/  I2F.F64.U16 R4, R4 ;  /* 0x0000000400047312 */ /* 0x008ea20000101800 */
[----:B0-----:R-:W-:Y:S01]  /*c0e0*/  DFMA R14, R10, UR6, -R12 ;  /* 0x000000060a0e7c2b */ /* 0x001fe2000800080c */
[----:B------:R-:W-:Y:S01]  /*c0f0*/  HFMA2 R11, -RZ, RZ, 1.970703125, 10.28125 ;  /* 0x3fe24924ff0b7431 */ /* 0x000fe200000001ff */
[----:B------:R-:W-:Y:S01]  /*c100*/  MOV R10, 0xa003a73b ;  /* 0xa003a73b000a7802 */ /* 0x000fe20000000f00 */
[----:B------:R-:W-:Y:S01]  /*c110*/  UMOV UR6, 0xa06c1b5a ;  /* 0xa06c1b5a00067882 */ /* 0x000fe20000000000 */
[----:B------:R-:W-:-:S04]  /*c120*/  UMOV UR7, 0x3f524924 ;  /* 0x3f52492400077882 */ /* 0x000fc80000000000 */
[--C-:B-1----:R-:W-:Y:S02]  /*c130*/  DFMA R2, R2, UR6, -R10.reuse ;  /* 0x0000000602027c2b */ /* 0x102fe4000800080a */
[----:B--2---:R-:W-:-:S04]  /*c140*/  DFMA R4, R4, UR6, -R10 ;  /* 0x0000000604047c2b */ /* 0x004fc8000800080a */
[----:B------:R-:W4:Y:S08]  /*c150*/  F2F.F32.F64 R26, R2 ;  /* 0x00000002001a7310 */ /* 0x000f300000301000 */
[----:B------:R-:W5:Y:S08]  /*c160*/  F2F.F32.F64 R14, R14 ;  /* 0x0000000e000e7310 */ /* 0x000f700000301000 */
[----:B------:R-:W0:Y:S01]  /*c170*/  F2F.F32.F64 R5, R4 ;  /* 0x0000000400057310 */ /* 0x000e220000301000 */
[----:B----4-:R-:W-:-:S04]  /*c180*/  FMUL R21, R26, R21 ;  /* 0x000000151a157220 */ /* 0x010fc80000400000 */
[----:B-----5:R-:W-:-:S04]  /*c190*/  FFMA R12, R14, R25, R21 ;  /* 0x000000190e0c7223 */ /* 0x020fc80000000015 */
[----:B0-----:R-:W-:-:S05]  /*c1a0*/  FFMA R12, R5, R24, R12 ;  /* 0x00000018050c7223 */ /* 0x001fca000000000c */
[----:B------:R-:W-:Y:S01]  /*c1b0*/  FSETP.GT.AND P0, PT, R12, RZ, PT ;  /* 0x000000ff0c00720b */ /* 0x000fe20003f04000 */
[C---:B------:R-:W-:Y:S01]  /*c1c0*/  FMUL R11, R26.reuse, R16 ;  /* 0x000000101a0b7220 */ /* 0x040fe20000400000 */
[----:B------:R-:W-:-:S03]  /*c1d0*/  FMUL R26, R26, R17 ;  /* 0x000000111a1a7220 */ /* 0x000fc60000400000 */
[C---:B------:R-:W-:Y:S01]  /*c1e0*/  FFMA R18, R14.reuse, R18, R11 ;  /* 0x000000120e127223 */ /* 0x040fe2000000000b */
[----:B------:R-:W-:Y:S01]  /*c1f0*/  FFMA R19, R14, R19, R26 ;  /* 0x000000130e137223 */ /* 0x000fe2000000001a */
[----:B------:R-:W-:Y:S02]  /*c200*/  MOV R13, RZ ;  /* 0x000000ff000d7202 */ /* 0x000fe40000000f00 */
[C---:B------:R-:W-:Y:S01]  /*c210*/  FFMA R11, R5.reuse, R20, R18 ;  /* 0x00000014050b7223 */ /* 0x040fe20000000012 */
[----:B------:R-:W-:-:S03]  /*c220*/  FFMA R10, R5, R0, R19 ;  /* 0x00000000050a7223 */ /* 0x000fc60000000013 */
        /* <DEDUP_REMOVED lines=10> */
.L_x_128:
[----:B------:R-:W0:Y:S02]  /*c2d0*/  MUFU.RCP R5, R0 ;  /* 0x0000000000057308 */ /* 0x000e240000001000 */
[----:B0-----:R-:W-:-:S04]  /*c2e0*/  FFMA R2, R0, R5, -1 ;  /* 0xbf80000000027423 */ /* 0x001fc80000000005 */
[----:B------:R-:W-:-:S04]  /*c2f0*/  FADD.FTZ R2, -R2, -RZ ;  /* 0x800000ff02027221 */ /* 0x000fc80000010100 */
[----:B------:R-:W-:-:S07]  /*c300*/  FFMA R5, R5, R2, R5 ;  /* 0x0000000205057223 */ /* 0x000fce0000000005 */
.L_x_129:
        /* <DEDUP_REMOVED lines=23> */
[----:B------:R-:W-:Y:S02]  /*c480*/  FSETP.GEU.OR P2, PT, R5, RZ, P0 ;  /* 0x000000ff0500720b */ /* 0x000fe4000074e400 */
        /* <DEDUP_REMOVED lines=9> */
[----:B0-----:R-:W-:-:S04]  /*c520*/  FMUL R13, R14, R13 ;  /* 0x0000000d0e0d7220 */ /* 0x001fc80000400000 */
[----:B------:R-:W-:Y:S01]  /*c530*/  FADD R17, R18, -R13 ;  /* 0x8000000d12117221 */ /* 0x000fe20000000000 */
[CC--:B------:R-:W-:Y:S01]  /*c540*/  FMUL R15, R13.reuse, R13.reuse ;  /* 0x0000000d0d0f7220 */ /* 0x0c0fe20000400000 */
[----:B------:R-:W-:Y:S02]  /*c550*/  FFMA R4, R13, 1.4426950216293334961, R16 ;  /* 0x3fb8aa3b0d047823 */ /* 0x000fe40000000010 */
[----:B------:R-:W-:Y:S01]  /*c560*/  FADD R17, R17, R17 ;  /* 0x0000001111117221 */ /* 0x000fe20000000000 */
[C---:B------:R-:W-:Y:S01]  /*c570*/  FFMA R20, R15.reuse, R20, 0.0032181653659790754318 ;  /* 0x3b52e7db0f147423 */ /* 0x040fe20000000014 */
[----:B------:R-:W-:Y:S02]  /*c580*/  FADD R16, R16, -R4 ;  /* 0x8000000410107221 */ /* 0x000fe40000000000 */
[----:B------:R-:W-:Y:S01]  /*c590*/  FFMA R17, R18, -R13, R17 ;  /* 0x8000000d12117223 */ /* 0x000fe20000000011 */
[----:B------:R-:W-:Y:S01]  /*c5a0*/  FFMA R20, R15, R20, 0.018033718690276145935 ;  /* 0x3c93bb730f147423 */ /* 0x000fe20000000014 */
[----:B------:R-:W-:Y:S01]  /*c5b0*/  FFMA R16, R13, 1.4426950216293334961, R16 ;  /* 0x3fb8aa3b0d107823 */ /* 0x000fe20000000010 */
[----:B------:R-:W-:Y:S01]  /*c5c0*/  @!P0 FMUL R18, R5, 0.5 ;  /* 0x3f00000005128820 */ /* 0x000fe20000400000 */
[----:B------:R-:W-:Y:S01]  /*c5d0*/  FMUL R17, R14, R17 ;  /* 0x000000110e117220 */ /* 0x000fe20000400000 */
[----:B------:R-:W-:-:S03]  /*c5e0*/  FFMA R20, R15, R20, 0.12022458761930465698 ;  /* 0x3df6384f0f147423 */ /* 0x000fc60000000014 */
[----:B------:R-:W-:Y:S01]  /*c5f0*/  FFMA R16, R17, 1.4426950216293334961, R16 ;  /* 0x3fb8aa3b11107823 */ /* 0x000fe20000000010 */
[----:B------:R-:W-:Y:S01]  /*c600*/  FMUL R20, R15, R20 ;  /* 0x000000140f147220 */ /* 0x000fe20000400000 */
[----:B------:R-:W0:Y:S02]  /*c610*/  @!P0 FRND.TRUNC R18, R18 ;  /* 0x0000001200128307 */ /* 0x000e24000020d000 */
[----:B------:R-:W-:Y:S01]  /*c620*/  FFMA R16, R13, 1.9251366722983220825e-08, R16 ;  /* 0x32a55e340d107823 */ /* 0x000fe20000000010 */
[----:B------:R-:W-:-:S04]  /*c630*/  FMUL R14, R20, 3 ;  /* 0x40400000140e7820 */ /* 0x000fc80000400000 */
[----:B------:R-:W-:-:S04]  /*c640*/  FFMA R17, R17, R14, R16 ;  /* 0x0000000e11117223 */ /* 0x000fc80000000010 */
[----:B------:R-:W-:-:S04]  /*c650*/  FFMA R17, R13, R20, R17 ;  /* 0x000000140d117223 */ /* 0x000fc80000000011 */
[----:B------:R-:W-:Y:S01]  /*c660*/  FADD R15, R4, R17 ;  /* 0x00000011040f7221 */ /* 0x000fe20000000000 */
[----:B0-----:R-:W-:-:S03]  /*c670*/  @!P0 FADD R20, R18, R18 ;  /* 0x0000001212148221 */ /* 0x001fc60000000000 */
[-C--:B------:R-:W-:Y:S01]  /*c680*/  FMUL R14, R15, R5.reuse ;  /* 0x000000050f0e7220 */ /* 0x080fe20000400000 */
[----:B------:R-:W-:Y:S01]  /*c690*/  FADD R4, -R4, R15 ;  /* 0x0000000f04047221 */ /* 0x000fe20000000100 */
[----:B------:R-:W-:Y:S02]  /*c6a0*/  @!P0 FADD R20, -R20, R5 ;  /* 0x0000000514148221 */ /* 0x000fe40000000100 */
[----:B------:R-:W0:Y:S01]  /*c6b0*/  FRND R13, R14 ;  /* 0x0000000e000d7307 */ /* 0x000e220000201000 */
[----:B------:R-:W-:Y:S01]  /*c6c0*/  FADD R17, R17, -R4 ;  /* 0x8000000411117221 */ /* 0x000fe20000000000 */
[-C--:B------:R-:W-:Y:S01]  /*c6d0*/  FFMA R4, R15, R5.reuse, -R14 ;  /* 0x000000050f047223 */ /* 0x080fe2000000080e */
[----:B------:R-:W-:Y:S01]  /*c6e0*/  HFMA2 R15, -RZ, RZ, 0.64013671875, -15.109375 ;  /* 0x391fcb8eff0f7431 */ /* 0x000fe200000001ff */
[----:B------:R-:W-:Y:S02]  /*c6f0*/  FSETP.NEU.AND P4, PT, |R20|, 1, !P0 ;  /* 0x3f8000001400780b */ /* 0x000fe4000478d200 */
[----:B------:R-:W-:Y:S01]  /*c700*/  FFMA R17, R17, R5, R4 ;  /* 0x0000000511117223 */ /* 0x000fe20000000004 */
[C---:B------:R-:W-:Y:S01]  /*c710*/  FSETP.GT.AND P1, PT, |R14|.reuse, 152, PT ;  /* 0x431800000e00780b */ /* 0x040fe20003f24200 */
[----:B------:R-:W1:Y:S01]  /*c720*/  F2I.NTZ R16, R14 ;  /* 0x0000000e00107305 */ /* 0x000e620000203100 */
[----:B0-----:R-:W-:Y:S01]  /*c730*/  FADD R4, R14, -R13 ;  /* 0x8000000d0e047221 */ /* 0x001fe20000000000 */
[----:B------:R-:W-:-:S07]  /*c740*/  FSETP.GT.AND P3, PT, R13, RZ, PT ;  /* 0x000000ff0d00720b */ /* 0x000fce0003f64000 */
[----:B------:R-:W-:Y:S01]  /*c750*/  @P4 LOP3.LUT R12, R12, 0x7fffffff, RZ, 0xc0, !PT ;  /* 0x7fffffff0c0c4812 */ /* 0x000fe200078ec0ff */
[----:B------:R-:W-:Y:S01]  /*c760*/  FADD R4, R4, R17 ;  /* 0x0000001104047221 */ /* 0x000fe20000000000 */
[----:B------:R-:W-:Y:S02]  /*c770*/  SEL R5, RZ, 0x83000000, P3 ;  /* 0x83000000ff057807 */ /* 0x000fe40001800000 */
[----:B------:R-:W-:Y:S01]  /*c780*/  FSETP.GEU.AND P3, PT, R14, RZ, PT ;  /* 0x000000ff0e00720b */ /* 0x000fe20003f6e000 */
[----:B------:R-:W-:Y:S01]  /*c790*/  FFMA R15, R4, R15, 0.0013391353422775864601 ;  /* 0x3aaf85ed040f7423 */ /* 0x000fe2000000000f */
[----:B-1----:R-:W-:Y:S02]  /*c7a0*/  LEA R16, R16, -R5, 0x17 ;  /* 0x8000000510107211 */ /* 0x002fe400078eb8ff */
[----:B------:R-:W-:Y:S01]  /*c7b0*/  FSEL R13, RZ, +INF , !P3 ;  /* 0x7f800000ff0d7808 */ /* 0x000fe20005800000 */
[----:B------:R-:W-:-:S04]  /*c7c0*/  FFMA R15, R4, R15, 0.0096188392490148544312 ;  /* 0x3c1d9856040f7423 */ /* 0x000fc8000000000f */
[----:B------:R-:W-:-:S04]  /*c7d0*/  FFMA R15, R4, R15, 0.055503588169813156128 ;  /* 0x3d6357bb040f7423 */ /* 0x000fc8000000000f */
[----:B------:R-:W-:-:S04]  /*c7e0*/  FFMA R15, R4, R15, 0.24022644758224487305 ;  /* 0x3e75fdec040f7423 */ /* 0x000fc8000000000f */
[----:B------:R-:W-:-:S04]  /*c7f0*/  FFMA R15, R4, R15, 0.69314718246459960938 ;  /* 0x3f317218040f7423 */ /* 0x000fc8000000000f */
[----:B------:R-:W-:Y:S01]  /*c800*/  FFMA R15, R4, R15, 1 ;  /* 0x3f800000040f7423 */ /* 0x000fe2000000000f */
[----:B------:R-:W-:-:S05]  /*c810*/  IADD3 R4, PT, PT, R5, 0x7f000000, RZ ;  /* 0x7f00000005047810 */ /* 0x000fca0007ffe0ff */
[----:B------:R-:W-:-:S04]  /*c820*/  FMUL R15, R4, R15 ;  /* 0x0000000f040f7220 */ /* 0x000fc80000400000 */
[----:B------:R-:W-:Y:S01]  /*c830*/  @!P1 FMUL R13, R16, R15 ;  /* 0x0000000f100d9220 */ /* 0x000fe20000400000 */
[----:B------:R-:W-:-:S07]  /*c840*/  @!P0 MOV R13, R12 ;  /* 0x0000000c000d8202 */ /* 0x000fce0000000f00 */
.L_x_131:
[----:B------:R-:W-:Y:S05]  /*c850*/  BSYNC.RECONVERGENT B0 ;  /* 0x0000000000007941 */ /* 0x000fea0003800200 */
.L_x_130:
        /* <DEDUP_REMOVED lines=16> */
.L_x_133:
[----:B------:R-:W-:Y:S05]  /*c960*/  BSYNC.RECONVERGENT B3 ;  /* 0x0000000000037941 */ /* 0x000fea0003800200 */
.L_x_132:
        /* <DEDUP_REMOVED lines=9> */
.L_x_134:
[----:B------:R-:W0:Y:S02]  /*ca00*/  MUFU.RCP R5, R0 ;  /* 0x0000000000057308 */ /* 0x000e240000001000 */
[----:B0-----:R-:W-:-:S04]  /*ca10*/  FFMA R2, R0, R5, -1 ;  /* 0xbf80000000027423 */ /* 0x001fc80000000005 */
[----:B------:R-:W-:-:S04]  /*ca20*/  FADD.FTZ R2, -R2, -RZ ;  /* 0x800000ff02027221 */ /* 0x000fc80000010100 */
[----:B------:R-:W-:-:S07]  /*ca30*/  FFMA R5, R5, R2, R5 ;  /* 0x0000000205057223 */ /* 0x000fce0000000005 */
.L_x_135:
        /* <DEDUP_REMOVED lines=8> */
[----:B------:R-:W-:-:S05]  /*cac0*/  IADD3 R3, PT, PT, R3, -R0, RZ ;  /* 0x8000000003037210 */ /* 0x000fca0007ffe0ff */
[C---:B------:R-:W-:Y:S01]  /*cad0*/  FADD R4, R3.reuse, 1 ;  /* 0x3f80000003047421 */ /* 0x040fe20000000000 */
[----:B------:R-:W-:Y:S01]  /*cae0*/  FADD R13, R3, -1 ;  /* 0xbf800000030d7421 */ /* 0x000fe20000000000 */
[----:B------:R-:W-:-:S03]  /*caf0*/  I2FP.F32.S32 R3, R0 ;  /* 0x0000000000037245 */ /* 0x000fc60000201400 */
[----:B------:R-:W-:Y:S01]  /*cb00*/  FADD R15, R13, R13 ;  /* 0x0000000d0d0f7221 */ /* 0x000fe20000000000 */
[----:B------:R-:W0:Y:S01]  /*cb10*/  MUFU.RCP R4, R4 ;  /* 0x0000000400047308 */ /* 0x000e220000001000 */
[----:B------:R-:W-:Y:S02]  /*cb20*/  FFMA R3, R3, 1.1920928955078125e-07, R2 ;  /* 0x3400000003037823 */ /* 0x000fe40000000002 */
        /* <DEDUP_REMOVED lines=34> */
[C---:B------:R-:W-:Y:S01]  /*cd50*/  FFMA R2, R3.reuse, R4, 0.0013391353422775864601 ;  /* 0x3aaf85ed03027423 */ /* 0x040fe20000000004 */
[----:B-1----:R-:W-:Y:S02]  /*cd60*/  LEA R14, R14, -R13, 0x17 ;  /* 0x8000000d0e0e7211 */ /* 0x002fe400078eb8ff */
        /* <DEDUP_REMOVED lines=8> */
[----:B------:R-:W-:Y:S01]  /*cdf0*/  IADD3 R3, PT, PT, R13, 0x7f000000, RZ ;  /* 0x7f0000000d037810 */ /* 0x000fe20007ffe0ff */
[----:B------:R-:W-:-:S04]  /*ce00*/  HFMA2 R13, -RZ, RZ, 1.875, 0 ;  /* 0x3f800000ff0d7431 */ /* 0x000fc800000001ff */
        /* <DEDUP_REMOVED lines=29> */
.L_x_137:
[----:B------:R-:W-:Y:S05]  /*cfe0*/  BSYNC.RECONVERGENT B0 ;  /* 0x0000000000007941 */ /* 0x000fea0003800200 */
.L_x_136:
[----:B------:R-:W-:-:S07]  /*cff0*/  FMUL R13, R13, 100 ;  /* 0x42c800000d0d7820 */ /* 0x000fce0000400000 */
.L_x_127:
[----:B------:R-:W-:Y:S05]  /*d000*/  BSYNC.RECONVERGENT B2 ;  /* 0x0000000000027941 */ /* 0x000fea0003800200 */
.L_x_126:
        /* <DEDUP_REMOVED lines=13> */
.L_x_140:
[----:B------:R-:W0:Y:S02]  /*d0e0*/  MUFU.RCP R5, R0 ;  /* 0x0000000000057308 */ /* 0x000e240000001000 */
[----:B0-----:R-:W-:-:S04]  /*d0f0*/  FFMA R2, R0, R5, -1 ;  /* 0xbf80000000027423 */ /* 0x001fc80000000005 */
[----:B------:R-:W-:-:S04]  /*d100*/  FADD.FTZ R2, -R2, -RZ ;  /* 0x800000ff02027221 */ /* 0x000fc80000010100 */
[----:B------:R-:W-:-:S07]  /*d110*/  FFMA R5, R5, R2, R5 ;  /* 0x0000000205057223 */ /* 0x000fce0000000005 */
.L_x_141:
        /* <DEDUP_REMOVED lines=21> */
[-C--:B------:R-:W-:Y:S02]  /*d270*/  IADD3 R4, PT, PT, R4, -R15.reuse, RZ ;  /* 0x8000000f04047210 */ /* 0x080fe40007ffe0ff */
[----:B------:R-:W-:-:S03]  /*d280*/  I2FP.F32.S32 R15, R15 ;  /* 0x0000000f000f7245 */ /* 0x000fc60000201400 */
[C---:B------:R-:W-:Y:S01]  /*d290*/  FADD R14, R4.reuse, 1 ;  /* 0x3f800000040e7421 */ /* 0x040fe20000000000 */
[----:B------:R-:W-:Y:S01]  /*d2a0*/  FADD R19, R4, -1 ;  /* 0xbf80000004137421 */ /* 0x000fe20000000000 */
[----:B------:R-:W-:Y:S02]  /*d2b0*/  FSEL R4, RZ, -24, P0 ;  /* 0xc1c00000ff047808 */ /* 0x000fe40000000000 */
[----:B------:R-:W-:Y:S01]  /*d2c0*/  FSETP.NEU.AND P0, PT, |R11|, +INF , PT ;  /* 0x7f8000000b00780b */ /* 0x000fe20003f0d200 */
[----:B------:R-:W-:Y:S01]  /*d2d0*/  FADD R17, R19, R19 ;  /* 0x0000001313117221 */ /* 0x000fe20000000000 */
[----:B------:R-:W0:Y:S02]  /*d2e0*/  MUFU.RCP R14, R14 ;  /* 0x0000000e000e7308 */ /* 0x000e240000001000 */
[----:B------:R-:W-:-:S09]  /*d2f0*/  FSETP.GEU.OR P2, PT, R5, RZ, P0 ;  /* 0x000000ff0500720b */ /* 0x000fd2000074e400 */
[----:B------:R-:W-:-:S05]  /*d300*/  @!P0 FADD R11, R11, R11 ;  /* 0x0000000b0b0b8221 */ /* 0x000fca0000000000 */
[----:B------:R-:W-:Y:S01]  /*d310*/  @!P2 LOP3.LUT R11, R11, 0x7f800000, RZ, 0x3c, !PT ;  /* 0x7f8000000b0ba812 */ /* 0x000fe200078e3cff */
[----:B0-----:R-:W-:Y:S01]  /*d320*/  FMUL R12, R14, R17 ;  /* 0x000000110e0c7220 */ /* 0x001fe20000400000 */
[----:B------:R-:W-:-:S03]  /*d330*/  FFMA R17, R15, 1.1920928955078125e-07, R4 ;  /* 0x340000000f117823 */ /* 0x000fc60000000004 */
        /* <DEDUP_REMOVED lines=16> */
[----:B------:R-:W-:-:S03]  /*d440*/  @!P0 FMUL R16, R5, 0.5 ;  /* 0x3f00000005108820 */ /* 0x000fc60000400000 */
[----:B------:R-:W-:-:S03]  /*d450*/  FFMA R17, R12, R15, R14 ;  /* 0x0000000f0c117223 */ /* 0x000fc6000000000e */
[----:B------:R-:W0:Y:S01]  /*d460*/  @!P0 FRND.TRUNC R16, R16 ;  /* 0x0000001000108307 */ /* 0x000e22000020d000 */
[----:B------:R-:W-:-:S04]  /*d470*/  FADD R19, R4, R17 ;  /* 0x0000001104137221 */ /* 0x000fc80000000000 */
[----:B------:R-:W-:Y:S01]  /*d480*/  FMUL R12, R19, R5 ;  /* 0x00000005130c7220 */ /* 0x000fe20000400000 */
[----:B------:R-:W-:-:S03]  /*d490*/  FADD R4, -R4, R19 ;  /* 0x0000001304047221 */ /* 0x000fc60000000100 */
[----:B------:R-:W1:Y:S01]  /*d4a0*/  FRND R15, R12 ;  /* 0x0000000c000f7307 */ /* 0x000e620000201000 */
[----:B------:R-:W-:Y:S01]  /*d4b0*/  FADD R17, R17, -R4 ;  /* 0x8000000411117221 */ /* 0x000fe20000000000 */
[-C--:B------:R-:W-:Y:S01]  /*d4c0*/  FFMA R4, R19, R5.reuse, -R12 ;  /* 0x0000000513047223 */ /* 0x080fe2000000080c */
[----:B------:R-:W-:Y:S01]  /*d4d0*/  HFMA2 R19, -RZ, RZ, 0.64013671875, -15.109375 ;  /* 0x391fcb8eff137431 */ /* 0x000fe200000001ff */
[----:B------:R-:W-:Y:S02]  /*d4e0*/  FSETP.GT.AND P1, PT, |R12|, 152, PT ;  /* 0x431800000c00780b */ /* 0x000fe40003f24200 */
[----:B------:R-:W-:Y:S01]  /*d4f0*/  FFMA R17, R17, R5, R4 ;  /* 0x0000000511117223 */ /* 0x000fe20000000004 */
[----:B0-----:R-:W-:Y:S01]  /*d500*/  @!P0 FADD R18, R16, R16 ;  /* 0x0000001010128221 */ /* 0x001fe20000000000 */
[----:B------:R-:W0:Y:S03]  /*d510*/  F2I.NTZ R14, R12 ;  /* 0x0000000c000e7305 */ /* 0x000e260000203100 */
[----:B------:R-:W-:Y:S01]  /*d520*/  @!P0 FADD R18, -R18, R5 ;  /* 0x0000000512128221 */ /* 0x000fe20000000100 */
[----:B-1----:R-:W-:Y:S01]  /*d530*/  FADD R4, R12, -R15 ;  /* 0x8000000f0c047221 */ /* 0x002fe20000000000 */
[----:B------:R-:W-:-:S03]  /*d540*/  FSETP.GT.AND P3, PT, R15, RZ, PT ;  /* 0x000000ff0f00720b */ /* 0x000fc60003f64000 */
[----:B------:R-:W-:Y:S01]  /*d550*/  FSETP.NEU.AND P4, PT, |R18|, 1, !P0 ;  /* 0x3f8000001200780b */ /* 0x000fe2000478d200 */
[----:B------:R-:W-:Y:S01]  /*d560*/  FADD R4, R4, R17 ;  /* 0x0000001104047221 */ /* 0x000fe20000000000 */
[----:B------:R-:W-:Y:S02]  /*d570*/  SEL R5, RZ, 0x83000000, P3 ;  /* 0x83000000ff057807 */ /* 0x000fe40001800000 */
[----:B------:R-:W-:Y:S01]  /*d580*/  FSETP.GEU.AND P3, PT, R12, RZ, PT ;  /* 0x000000ff0c00720b */ /* 0x000fe20003f6e000 */
[----:B------:R-:W-:Y:S01]  /*d590*/  FFMA R17, R4, R19, 0.0013391353422775864601 ;  /* 0x3aaf85ed04117423 */ /* 0x000fe20000000013 */
[----:B0-----:R-:W-:Y:S02]  /*d5a0*/  LEA R14, R14, -R5, 0x17 ;  /* 0x800000050e0e7211 */ /* 0x001fe400078eb8ff */
[----:B------:R-:W-:Y:S01]  /*d5b0*/  FSEL R21, RZ, +INF , !P3 ;  /* 0x7f800000ff157808 */ /* 0x000fe20005800000 */
[----:B------:R-:W-:-:S04]  /*d5c0*/  FFMA R17, R4, R17, 0.0096188392490148544312 ;  /* 0x3c1d985604117423 */ /* 0x000fc80000000011 */
[----:B------:R-:W-:Y:S01]  /*d5d0*/  FFMA R17, R4, R17, 0.055503588169813156128 ;  /* 0x3d6357bb04117423 */ /* 0x000fe20000000011 */
[----:B------:R-:W-:-:S03]  /*d5e0*/  @P4 LOP3.LUT R11, R11, 0x7fffffff, RZ, 0xc0, !PT ;  /* 0x7fffffff0b0b4812 */ /* 0x000fc600078ec0ff */
[----:B------:R-:W-:-:S04]  /*d5f0*/  FFMA R17, R4, R17, 0.24022644758224487305 ;  /* 0x3e75fdec04117423 */ /* 0x000fc80000000011 */
[----:B------:R-:W-:-:S04]  /*d600*/  FFMA R17, R4, R17, 0.69314718246459960938 ;  /* 0x3f31721804117423 */ /* 0x000fc80000000011 */
[----:B------:R-:W-:Y:S01]  /*d610*/  FFMA R17, R4, R17, 1 ;  /* 0x3f80000004117423 */ /* 0x000fe20000000011 */
[----:B------:R-:W-:-:S05]  /*d620*/  IADD3 R4, PT, PT, R5, 0x7f000000, RZ ;  /* 0x7f00000005047810 */ /* 0x000fca0007ffe0ff */
[----:B------:R-:W-:-:S04]  /*d630*/  FMUL R17, R4, R17 ;  /* 0x0000001104117220 */ /* 0x000fc80000400000 */
[----:B------:R-:W-:Y:S01]  /*d640*/  @!P1 FMUL R21, R14, R17 ;  /* 0x000000110e159220 */ /* 0x000fe20000400000 */
[----:B------:R-:W-:-:S07]  /*d650*/  @!P0 MOV R21, R11 ;  /* 0x0000000b00158202 */ /* 0x000fce0000000f00 */
.L_x_143:
[----:B------:R-:W-:Y:S05]  /*d660*/  BSYNC.RECONVERGENT B0 ;  /* 0x0000000000007941 */ /* 0x000fea0003800200 */
.L_x_142:
        /* <DEDUP_REMOVED lines=16> */
.L_x_145:
[----:B------:R-:W-:Y:S05]  /*d770*/  BSYNC.RECONVERGENT B3 ;  /* 0x0000000000037941 */ /* 0x000fea0003800200 */
.L_x_144:
        /* <DEDUP_REMOVED lines=9> */
.L_x_146:
[----:B------:R-:W0:Y:S02]  /*d810*/  MUFU.RCP R5, R0 ;  /* 0x0000000000057308 */ /* 0x000e240000001000 */
[----:B0-----:R-:W-:-:S04]  /*d820*/  FFMA R2, R0, R5, -1 ;  /* 0xbf80000000027423 */ /* 0x001fc80000000005 */
[----:B------:R-:W-:-:S04]  /*d830*/  FADD.FTZ R2, -R2, -RZ ;  /* 0x800000ff02027221 */ /* 0x000fc80000010100 */
[----:B------:R-:W-:-:S07]  /*d840*/  FFMA R5, R5, R2, R5 ;  /* 0x0000000205057223 */ /* 0x000fce0000000005 */
.L_x_147:
        /* <DEDUP_REMOVED lines=17> */
[CC--:B------:R-:W-:Y:S01]  /*d960*/  FMUL R12, R0.reuse, R0.reuse ;  /* 0x00000000000c7220 */ /* 0x0c0fe20000400000 */
        /* <DEDUP_REMOVED lines=31> */
[----:B------:R-:W-:Y:S01]  /*db60*/  FFMA R2, R3, R4, 0.0013391353422775864601 ;  /* 0x3aaf85ed03027423 */ /* 0x000fe20000000004 */
        /* <DEDUP_REMOVED lines=9> */
[----:B------:R-:W-:-:S05]  /*dc00*/  IADD3 R3, PT, PT, R15, 0x7f000000, RZ ;  /* 0x7f0000000f037810 */ /* 0x000fca0007ffe0ff */
        /* <DEDUP_REMOVED lines=30> */
.L_x_149:
[----:B------:R-:W-:Y:S05]  /*ddf0*/  BSYNC.RECONVERGENT B0 ;  /* 0x0000000000007941 */ /* 0x000fea0003800200 */
.L_x_148:
[----:B------:R-:W-:-:S07]  /*de00*/  FMUL R12, R12, 100 ;  /* 0x42c800000c0c7820 */ /* 0x000fce0000400000 */
.L_x_139:
[----:B------:R-:W-:Y:S05]  /*de10*/  BSYNC.RECONVERGENT B2 ;  /* 0x0000000000027941 */ /* 0x000fea0003800200 */
.L_x_138:
        /* <DEDUP_REMOVED lines=13> */
.L_x_152:
[----:B------:R-:W0:Y:S02]  /*def0*/  MUFU.RCP R5, R0 ;  /* 0x0000000000057308 */ /* 0x000e240000001000 */
[----:B0-----:R-:W-:-:S04]  /*df00*/  FFMA R2, R0, R5, -1 ;  /* 0xbf80000000027423 */ /* 0x001fc80000000005 */
[----:B------:R-:W-:-:S04]  /*df10*/  FADD.FTZ R2, -R2, -RZ ;  /* 0x800000ff02027221 */ /* 0x000fc80000010100 */
[----:B------:R-:W-:-:S07]  /*df20*/  FFMA R5, R5, R2, R5 ;  /* 0x0000000205057223 */ /* 0x000fce0000000005 */
.L_x_153:
        /* <DEDUP_REMOVED lines=84> */
.L_x_155:
[----:B------:R-:W-:Y:S05]  /*e470*/  BSYNC.RECONVERGENT B0 ;  /* 0x0000000000007941 */ /* 0x000fea0003800200 */
.L_x_154:
        /* <DEDUP_REMOVED lines=16> */
.L_x_157:
[----:B------:R-:W-:Y:S05]  /*e580*/  BSYNC.RECONVERGENT B3 ;  /* 0x0000000000037941 */ /* 0x000fea0003800200 */
.L_x_156:
        /* <DEDUP_REMOVED lines=9> */
.L_x_158:
[----:B------:R-:W0:Y:S02]  /*e620*/  MUFU.RCP R5, R0 ;  /* 0x0000000000057308 */ /* 0x000e240000001000 */
[----:B0-----:R-:W-:-:S04]  /*e630*/  FFMA R2, R0, R5, -1 ;  /* 0xbf80000000027423 */ /* 0x001fc80000000005 */
[----:B------:R-:W-:-:S04]  /*e640*/  FADD.FTZ R2, -R2, -RZ ;  /* 0x800000ff02027221 */ /* 0x000fc80000010100 */
[----:B------:R-:W-:-:S07]  /*e650*/  FFMA R5, R5, R2, R5 ;  /* 0x0000000205057223 */ /* 0x000fce0000000005 */
.L_x_159:
        /* <DEDUP_REMOVED lines=50> */
[C---:B------:R-:W-:Y:S01]  /*e980*/  FFMA R2, R3.reuse, R4, 0.0013391353422775864601 ;  /* 0x3aaf85ed03027423 */ /* 0x040fe20000000004 */
[----:B--2---:R-:W-:Y:S02]  /*e990*/  LEA R14, R14, -R11, 0x17 ;  /* 0x8000000b0e0e7211 */ /* 0x004fe400078eb8ff */
        /* <DEDUP_REMOVED lines=38> */
.L_x_161:
[----:B------:R-:W-:Y:S05]  /*ec00*/  BSYNC.RECONVERGENT B0 ;  /* 0x0000000000007941 */ /* 0x000fea0003800200 */
.L_x_160:
[----:B------:R-:W-:-:S07]  /*ec10*/  FMUL R5, R0, 100 ;  /* 0x42c8000000057820 */ /* 0x000fce0000400000 */
.L_x_151:
[----:B------:R-:W-:Y:S05]  /*ec20*/  BSYNC.RECONVERGENT B2 ;  /* 0x0000000000027941 */ /* 0x000fea0003800200 */
.L_x_150:
        /* <DEDUP_REMOVED lines=44> */
[----:B------:R-:W-:Y:S02]  /*eef0*/  @!P0 FADD R0, R0, R0 ;  /* 0x0000000000008221 */ /* 0x000fe40000000000 */
[----:B0-----:R-:W-:Y:S01]  /*ef00*/  FMUL R2, R12, R11 ;  /* 0x0000000b0c027220 */ /* 0x001fe20000400000 */
[----:B------:R-:W-:-:S03]  /*ef10*/  FFMA R11, R3, 1.1920928955078125e-07, R10 ;  /* 0x34000000030b7823 */ /* 0x000fc6000000000a */
        /* <DEDUP_REMOVED lines=44> */
.L_x_163:
[----:B------:R-:W-:Y:S05]  /*f1e0*/  BSYNC.RECONVERGENT B0 ;  /* 0x0000000000007941 */ /* 0x000fea0003800200 */
.L_x_162:
        /* <DEDUP_REMOVED lines=72> */
.L_x_165:
[----:B------:R-:W-:Y:S05]  /*f670*/  BSYNC.RECONVERGENT B0 ;  /* 0x0000000000007941 */ /* 0x000fea0003800200 */
.L_x_164:
        /* <DEDUP_REMOVED lines=72> */
.L_x_167:
[----:B------:R-:W-:Y:S05]  /*fb00*/  BSYNC.RECONVERGENT B0 ;  /* 0x0000000000007941 */ /* 0x000fea0003800200 */
.L_x_166:
        /* <DEDUP_REMOVED lines=10> */
[----:B--2---:R-:W-:-:S04]  /*fbb0*/  FMUL R10, R13, R0 ;  /* 0x000000000d0a7220 */ /* 0x004fc80000400000 */
[----:B---3--:R-:W-:Y:S01]  /*fbc0*/  FFMA R10, R11, R2, R10 ;  /* 0x000000020b0a7223 */ /* 0x008fe2000000000a */
[----:B------:R-:W-:Y:S02]  /*fbd0*/  HFMA2 R11, -RZ, RZ, 4.35546875, 0 ;  /* 0x445b0000ff0b7431 */ /* 0x000fe400000001ff */
[----:B----4-:R-:W-:Y:S01]  /*fbe0*/  FMUL R12, R19, R0 ;  /* 0x00000000130c7220 */ /* 0x010fe20000400000 */
[----:B-----5:R-:W-:-:S03]  /*fbf0*/  FFMA R10, R15, R3, R10 ;  /* 0x000000030f0a7223 */ /* 0x020fc6000000000a */
[----:B------:R-:W-:Y:S01]  /*fc00*/  FFMA R12, R17, R2, R12 ;  /* 0x00000002110c7223 */ /* 0x000fe2000000000c */
[----:B------:R-:W-:Y:S01]  /*fc10*/  FFMA R10, R10, R11, 64 ;  /* 0x428000000a0a7423 */ /* 0x000fe2000000000b */
[----:B------:R-:W-:Y:S02]  /*fc20*/  FMUL R0, R25, R0 ;  /* 0x0000000019007220 */ /* 0x000fe40000400000 */
[----:B------:R-:W-:Y:S02]  /*fc30*/  FFMA R12, R21, R3, R12 ;  /* 0x00000003150c7223 */ /* 0x000fe4000000000c */
[----:B------:R-:W-:Y:S01]  /*fc40*/  FSETP.GEU.AND P0, PT, R10, RZ, PT ;  /* 0x000000ff0a00720b */ /* 0x000fe20003f0e000 */
[----:B------:R-:W-:Y:S01]  /*fc50*/  FFMA R0, R23, R2, R0 ;  /* 0x0000000217007223 */ /* 0x000fe20000000000 */
[----:B------:R-:W-:Y:S01]  /*fc60*/  FADD R2, RZ, R10 ;  /* 0x0000000aff027221 */ /* 0x000fe20000000000 */
[----:B------:R-:W-:Y:S02]  /*fc70*/  FFMA R12, R12, R11, 512 ;  /* 0x440000000c0c7423 */ /* 0x000fe4000000000b */
[----:B------:R-:W-:-:S02]  /*fc80*/  FFMA R0, R27, R3, R0 ;  /* 0x000000031b007223 */ /* 0x000fc40000000000 */
[----:B------:R-:W-:Y:S01]  /*fc90*/  FSEL R2, R2, RZ, P0 ;  /* 0x000000ff02027208 */ /* 0x000fe20000000000 */
[----:B------:R-:W-:Y:S01]  /*fca0*/  FADD R3, RZ, R12 ;  /* 0x0000000cff037221 */ /* 0x000fe20000000000 */
[----:B------:R-:W-:Y:S01]  /*fcb0*/  FFMA R4, R0, R11, 512 ;  /* 0x4400000000047423 */ /* 0x000fe2000000000b */
[----:B------:R-:W-:-:S03]  /*fcc0*/  FSETP.GEU.AND P0, PT, R12, RZ, PT ;  /* 0x000000ff0c00720b */ /* 0x000fc60003f0e000 */
[----:B------:R-:W-:Y:S01]  /*fcd0*/  FADD R5, RZ, R4 ;  /* 0x00000004ff057221 */ /* 0x000fe20000000000 */
        /* <DEDUP_REMOVED lines=20> */
[----:B------:R-:W-:Y:S01]  /*fe20*/  STG.E.U16 desc[UR4][R6.64], R11 ;  /* 0x0000000b06007986 */ /* 0x000fe2000c101504 */
[----:B------:R-:W-:Y:S05]  /*fe30*/  EXIT ;  /* 0x000000000000794d */ /* 0x000fea0003800000 */
        .weak           $__internal_0_$__cuda_sm20_rcp_rn_f32_slowpath
        .type           $__internal_0_$__cuda_sm20_rcp_rn_f32_slowpath,@function
        .size           $__internal_0_$__cuda_sm20_rcp_rn_f32_slowpath,($__internal_1_$__cuda_sm3x_div_rn_noftz_f32_slowpath - $__internal_0_$__cuda_sm20_rcp_rn_f32_slowpath)
$__internal_0_$__cuda_sm20_rcp_rn_f32_slowpath:
[----:B------:R-:W-:Y:S01]  /*fe40*/  SHF.L.U32 R3, R0, 0x1, RZ ;  /* 0x0000000100037819 */ /* 0x000fe200000006ff */
[----:B------:R-:W-:Y:S03]  /*fe50*/  BSSY.RECONVERGENT B0, `(.L_x_168) ;  /* 0x0000030000007945 */ /* 0x000fe60003800200 */
[----:B------:R-:W-:-:S04]  /*fe60*/  SHF.R.U32.HI R3, RZ, 0x18, R3 ;  /* 0x00000018ff037819 */ /* 0x000fc80000011603 */
[----:B------:R-:W-:-:S13]  /*fe70*/  ISETP.NE.U32.AND P0, PT, R3, RZ, PT ;  /* 0x000000ff0300720c */ /* 0x000fda0003f05070 */
[----:B------:R-:W-:Y:S05]  /*fe80*/  @P0 BRA `(.L_x_169) ;  /* 0x0000000000280947 */ /* 0x000fea0003800000 */
[----:B------:R-:W-:-:S04]  /*fe90*/  SHF.L.U32 R3, R0, 0x1, RZ ;  /* 0x0000000100037819 */ /* 0x000fc800000006ff */
[----:B------:R-:W-:-:S13]  /*fea0*/  ISETP.NE.AND P0, PT, R3, RZ, PT ;  /* 0x000000ff0300720c */ /* 0x000fda0003f05270 */
[----:B------:R-:W-:Y:S01]  /*feb0*/  @P0 FFMA R4, R0, 1.84467440737095516160e+19, RZ ;  /* 0x5f80000000040823 */ /* 0x000fe200000000ff */
[----:B------:R-:W-:Y:S08]  /*fec0*/  @!P0 MUFU.RCP R5, R0 ;  /* 0x0000000000058308 */ /* 0x000ff00000001000 */
[----:B------:R-:W0:Y:S02]  /*fed0*/  @P0 MUFU.RCP R3, R4 ;  /* 0x0000000400030308 */ /* 0x000e240000001000 */
[----:B0-----:R-:W-:-:S04]  /*fee0*/  @P0 FFMA R18, R4, R3, -1 ;  /* 0xbf80000004120423 */ /* 0x001fc80000000003 */
[----:B------:R-:W-:-:S04]  /*fef0*/  @P0 FADD.FTZ R18, -R18, -RZ ;  /* 0x800000ff12120221 */ /* 0x000fc80000010100 */
[----:B------:R-:W-:-:S04]  /*ff00*/  @P0 FFMA R18, R3, R18, R3 ;  /* 0x0000001203120223 */ /* 0x000fc80000000003 */
[----:B------:R-:W-:Y:S01]  /*ff10*/  @P0 FFMA R5, R18, 1.84467440737095516160e+19, RZ ;  /* 0x5f80000012050823 */ /* 0x000fe200000000ff */
[----:B------:R-:W-:Y:S06]  /*ff20*/  BRA `(.L_x_170) ;  /* 0x0000000000887947 */ /* 0x000fec0003800000 */
.L_x_169:
[----:B------:R-:W-:-:S04]  /*ff30*/  IADD3 R4, PT, PT, R3, -0xfd, RZ ;  /* 0xffffff0303047810 */ /* 0x000fc80007ffe0ff */
[----:B------:R-:W-:-:S13]  /*ff40*/  ISETP.GT.U32.AND P0, PT, R4, 0x1, PT ;  /* 0x000000010400780c */ /* 0x000fda0003f04070 */
[----:B------:R-:W-:Y:S05]  /*ff50*/  @P0 BRA `(.L_x_171) ;  /* 0x0000000000780947 */ /* 0x000fea0003800000 */
[----:B------:R-:W-:Y:S02]  /*ff60*/  LOP3.LUT R27, R0, 0x7fffff, RZ, 0xc0, !PT ;  /* 0x007fffff001b7812 */ /* 0x000fe400078ec0ff */
[----:B------:R-:W-:Y:S02]  /*ff70*/  MOV R19, 0x3 ;  /* 0x0000000300137802 */ /* 0x000fe40000000f00 */
[----:B------:R-:W-:Y:S02]  /*ff80*/  LOP3.LUT R27, R27, 0x3f800000, RZ, 0xfc, !PT ;  /* 0x3f8000001b1b7812 */ /* 0x000fe400078efcff */
[----:B------:R-:W-:Y:S02]  /*ff90*/  SHF.L.U32 R19, R19, R4, RZ ;  /* 0x0000000413137219 */ /* 0x000fe400000006ff */
[----:B------:R-:W0:Y:S01]  /*ffa0*/  MUFU.RCP R18, R27 ;  /* 0x0000001b00127308 */ /* 0x000e220000001000 */
[----:B------:R-:W-:Y:S01]  /*ffb0*/  IADD3 R3, PT, PT, R3, -0xfc, RZ ;  /* 0xffffff0403037810 */ /* 0x000fe20007ffe0ff */
[----:B0-----:R-:W-:-:S04]  /*ffc0*/  FFMA R25, R27, R18, -1 ;  /* 0xbf8000001b197423 */ /* 0x001fc80000000012 */
[----:B------:R-:W-:-:S04]  /*ffd0*/  FADD.FTZ R25, -R25, -RZ ;  /* 0x800000ff19197221 */ /* 0x000fc80000010100 */
[CCC-:B------:R-:W-:Y:S01]  /*ffe0*/  FFMA.RM R5, R18.reuse, R25.reuse, R18.reuse ;  /* 0x0000001912057223 */ /* 0x1c0fe20000004012 */
[----:B------:R-:W-:-:S04]  /*fff0*/  FFMA.RP R18, R18, R25, R18 ;  /* 0x0000001912127223 */ /* 0x000fc80000008012 */
[C---:B------:R-:W-:Y:S02]  /*10000*/  LOP3.LUT R20, R5.reuse, 0x7fffff, RZ, 0xc0, !PT ;  /* 0x007fffff05147812 */ /* 0x040fe400078ec0ff */
[----:B------:R-:W-:Y:S02]  /*10010*/  FSETP.NEU.FTZ.AND P0, PT, R5, R18, PT ;  /* 0x000000120500720b */ /* 0x000fe40003f1d000 */
[----:B------:R-:W-:Y:S02]  /*10020*/  LOP3.LUT R20, R20, 0x800000, RZ, 0xfc, !PT ;  /* 0x0080000014147812 */ /* 0x000fe400078efcff */
[----:B------:R-:W-:Y:S02]  /*10030*/  SEL R5, RZ, 0xffffffff, !P0 ;  /* 0xffffffffff057807 */ /* 0x000fe40004000000 */
[----:B------:R-:W-:Y:S02]  /*10040*/  LOP3.LUT R19, R19, R20, RZ, 0xc0, !PT ;  /* 0x0000001413137212 */ /* 0x000fe400078ec0ff */
[----:B------:R-:W-:-:S02]  /*10050*/  IADD3 R5, PT, PT, -R5, RZ, RZ ;  /* 0x000000ff05057210 */ /* 0x000fc40007ffe1ff */
[-C--:B------:R-:W-:Y:S02]  /*10060*/  SHF.R.U32.HI R19, RZ, R4.reuse, R19 ;  /* 0x00000004ff137219 */ /* 0x080fe40000011613 */
[--C-:B------:R-:W-:Y:S02]  /*10070*/  LOP3.LUT P1, RZ, R5, R4, R20.reuse, 0xf8, !PT ;  /* 0x0000000405ff7212 */ /* 0x100fe4000782f814 */
[C---:B------:R-:W-:Y:S02]  /*10080*/  LOP3.LUT P0, RZ, R19.reuse, 0x1, RZ, 0xc0, !PT ;  /* 0x0000000113ff7812 */ /* 0x040fe4000780c0ff */
[----:B------:R-:W-:Y:S02]  /*10090*/  LOP3.LUT P2, RZ, R19, 0x2, RZ, 0xc0, !PT ;  /* 0x0000000213ff7812 */ /* 0x000fe4000784c0ff */
[----:B------:R-:W-:Y:S02]  /*100a0*/  SHF.R.U32.HI R3, RZ, R3, R20 ;  /* 0x00000003ff037219 */ /* 0x000fe40000011614 */
[----:B------:R-:W-:-:S02]  /*100b0*/  PLOP3.LUT P0, PT, P0, P1, P2, 0xe0, 0x0 ;  /* 0x000000000000781c */ /* 0x000fc40000703c20 */
[----:B------:R-:W-:Y:S02]  /*100c0*/  LOP3.LUT P1, RZ, R0, 0x7fffff, RZ, 0xc0, !PT ;  /* 0x007fffff00ff7812 */ /* 0x000fe4000782c0ff */
[----:B------:R-:W-:-:S04]  /*100d0*/  SEL R4, RZ, 0x1, !P0 ;  /* 0x00000001ff047807 */ /* 0x000fc80004000000 */
[----:B------:R-:W-:-:S04]  /*100e0*/  IADD3 R4, PT, PT, -R4, RZ, RZ ;  /* 0x000000ff04047210 */ /* 0x000fc80007ffe1ff */
[----:B------:R-:W-:-:S13]  /*100f0*/  ISETP.GE.AND P0, PT, R4, RZ, PT ;  /* 0x000000ff0400720c */ /* 0x000fda0003f06270 */
[----:B------:R-:W-:-:S04]  /*10100*/  @!P0 IADD3 R3, PT, PT, R3, 0x1, RZ ;  /* 0x0000000103038810 */ /* 0x000fc80007ffe0ff */
[----:B------:R-:W-:-:S04]  /*10110*/  @!P1 SHF.L.U32 R3, R3, 0x1, RZ ;  /* 0x0000000103039819 */ /* 0x000fc800000006ff */
[----:B------:R-:W-:Y:S01]  /*10120*/  LOP3.LUT R5, R3, 0x80000000, R0, 0xf8, !PT ;  /* 0x8000000003057812 */ /* 0x000fe200078ef800 */
[----:B------:R-:W-:Y:S06]  /*10130*/  BRA `(.L_x_170) ;  /* 0x0000000000047947 */ /* 0x000fec0003800000 */
.L_x_171:
[----:B------:R0:W1:Y:S02]  /*10140*/  MUFU.RCP R5, R0 ;  /* 0x0000000000057308 */ /* 0x0000640000001000 */
.L_x_170:
[----:B------:R-:W-:Y:S05]  /*10150*/  BSYNC.RECONVERGENT B0 ;  /* 0x0000000000007941 */ /* 0x000fea0003800200 */
.L_x_168:
[----:B------:R-:W-:-:S04]  /*10160*/  HFMA2 R3, -RZ, RZ, 0, 0 ;  /* 0x00000000ff037431 */ /* 0x000fc800000001ff */
[----:B01----:R-:W-:Y:S05]  /*10170*/  RET.REL.NODEC R2 `(_Z15calc_colorspacePhS_S_iiiiS_S_S_i) ;  /* 0xfffffefc02a07950 */ /* 0x003fea0003c3ffff */
        .weak           $__internal_1_$__cuda_sm3x_div_rn_noftz_f32_slowpath
        .type           $__internal_1_$__cuda_sm3x_div_rn_noftz_f32_slowpath,@function
        .size           $__internal_1_$__cuda_sm3x_div_rn_noftz_f32_slowpath,(.L_x_186 - $__internal_1_$__cuda_sm3x_div_rn_noftz_f32_slowpath)
$__internal_1_$__cuda_sm3x_div_rn_noftz_f32_slowpath:
[----:B------:R-:W-:Y:S01]  /*10180*/  SHF.R.U32.HI R2, RZ, 0x17, R5 ;  /* 0x00000017ff027819 */ /* 0x000fe20000011605 */
[----:B------:R-:W-:Y:S01]  /*10190*/  BSSY.RECONVERGENT B0, `(.L_x_172) ;  /* 0x0000062000007945 */ /* 0x000fe20003800200 */
[----:B------:R-:W-:Y:S02]  /*101a0*/  SHF.R.U32.HI R25, RZ, 0x17, R26 ;  /* 0x00000017ff197819 */ /* 0x000fe4000001161a */
[----:B------:R-:W-:Y:S02]  /*101b0*/  LOP3.LUT R2, R2, 0xff, RZ, 0xc0, !PT ;  /* 0x000000ff02027812 */ /* 0x000fe400078ec0ff */
[----:B------:R-:W-:Y:S02]  /*101c0*/  LOP3.LUT R25, R25, 0xff, RZ, 0xc0, !PT ;  /* 0x000000ff19197812 */ /* 0x000fe400078ec0ff */
[----:B------:R-:W-:Y:S02]  /*101d0*/  IADD3 R0, PT, PT, R2, -0x1, RZ ;  /* 0xffffffff02007810 */ /* 0x000fe40007ffe0ff */
[----:B------:R-:W-:-:S02]  /*101e0*/  IADD3 R3, PT, PT, R25, -0x1, RZ ;  /* 0xffffffff19037810 */ /* 0x000fc40007ffe0ff */
[----:B------:R-:W-:-:S04]  /*101f0*/  ISETP.GT.U32.AND P0, PT, R0, 0xfd, PT ;  /* 0x000000fd0000780c */ /* 0x000fc80003f04070 */
[----:B------:R-:W-:-:S13]  /*10200*/  ISETP.GT.U32.OR P0, PT, R3, 0xfd, P0 ;  /* 0x000000fd0300780c */ /* 0x000fda0000704470 */
[----:B------:R-:W-:Y:S01]  /*10210*/  @!P0 MOV R20, RZ ;  /* 0x000000ff00148202 */ /* 0x000fe20000000f00 */
[----:B------:R-:W-:Y:S06]  /*10220*/  @!P0 BRA `(.L_x_173) ;  /* 0x00000000005c8947 */ /* 0x000fec0003800000 */
[----:B------:R-:W-:Y:S02]  /*10230*/  FSETP.GTU.FTZ.AND P0, PT, |R26|, +INF , PT ;  /* 0x7f8000001a00780b */ /* 0x000fe40003f1c200 */
[----:B------:R-:W-:-:S04]  /*10240*/  FSETP.GTU.FTZ.AND P1, PT, |R5|, +INF , PT ;  /* 0x7f8000000500780b */ /* 0x000fc80003f3c200 */
[----:B------:R-:W-:-:S13]  /*10250*/  PLOP3.LUT P0, PT, P0, P1, PT, 0xf8, 0x8f ;  /* 0x00000000008f781c */ /* 0x000fda0000703f70 */
[----:B------:R-:W-:Y:S05]  /*10260*/  @P0 BRA `(.L_x_174) ;  /* 0x00000004004c0947 */ /* 0x000fea0003800000 */
[----:B------:R-:W-:-:S13]  /*10270*/  LOP3.LUT P0, RZ, R5, 0x7fffffff, R26, 0xc8, !PT ;  /* 0x7fffffff05ff7812 */ /* 0x000fda000780c81a */
[----:B------:R-:W-:Y:S05]  /*10280*/  @!P0 BRA `(.L_x_175) ;  /* 0x00000004003c8947 */ /* 0x000fea0003800000 */
[C---:B------:R-:W-:Y:S02]  /*10290*/  FSETP.NEU.FTZ.AND P1, PT, |R26|.reuse, +INF , PT ;  /* 0x7f8000001a00780b */ /* 0x040fe40003f3d200 */
[----:B------:R-:W-:Y:S02]  /*102a0*/  FSETP.NEU.FTZ.AND P2, PT, |R5|, +INF , PT ;  /* 0x7f8000000500780b */ /* 0x000fe40003f5d200 */
[----:B------:R-:W-:-:S11]  /*102b0*/  FSETP.NEU.FTZ.AND P0, PT, |R26|, +INF , PT ;  /* 0x7f8000001a00780b */ /* 0x000fd60003f1d200 */
[----:B------:R-:W-:Y:S05]  /*102c0*/  @!P2 BRA !P1, `(.L_x_175) ;  /* 0x00000004002ca947 */ /* 0x000fea0004800000 */
[----:B------:R-:W-:-:S04]  /*102d0*/  LOP3.LUT P1, RZ, R26, 0x7fffffff, RZ, 0xc0, !PT ;  /* 0x7fffffff1aff7812 */ /* 0x000fc8000782c0ff */
[----:B------:R-:W-:-:S13]  /*102e0*/  PLOP3.LUT P1, PT, P2, P1, PT, 0x2f, 0xf2 ;  /* 0x0000000000f2781c */ /* 0x000fda0001722577 */
[----:B------:R-:W-:Y:S05]  /*102f0*/  @P1 BRA `(.L_x_176) ;  /* 0x0000000400181947 */ /* 0x000fea0003800000 */
[----:B------:R-:W-:-:S04]  /*10300*/  LOP3.LUT P1, RZ, R5, 0x7fffffff, RZ, 0xc0, !PT ;  /* 0x7fffffff05ff7812 */ /* 0x000fc8000782c0ff */
[----:B------:R-:W-:-:S13]  /*10310*/  PLOP3.LUT P0, PT, P0, P1, PT, 0x2f, 0xf2 ;  /* 0x0000000000f2781c */ /* 0x000fda0000702577 */
[----:B------:R-:W-:Y:S05]  /*10320*/  @P0 BRA `(.L_x_177) ;  /* 0x0000000400000947 */ /* 0x000fea0003800000 */
[----:B------:R-:W-:Y:S02]  /*10330*/  ISETP.GE.AND P0, PT, R3, RZ, PT ;  /* 0x000000ff0300720c */ /* 0x000fe40003f06270 */
[----:B------:R-:W-:-:S11]  /*10340*/  ISETP.GE.AND P1, PT, R0, RZ, PT ;  /* 0x000000ff0000720c */ /* 0x000fd60003f26270 */
[----:B------:R-:W-:Y:S01]  /*10350*/  @P0 MOV R20, RZ ;  /* 0x000000ff00140202 */ /* 0x000fe20000000f00 */
[----:B------:R-:W-:Y:S01]  /*10360*/  @!P0 FFMA R26, R26, 1.84467440737095516160e+19, RZ ;  /* 0x5f8000001a1a8823 */ /* 0x000fe200000000ff */
[----:B------:R-:W-:Y:S01]  /*10370*/  @!P0 MOV R20, 0xffffffc0 ;  /* 0xffffffc000148802 */ /* 0x000fe20000000f00 */
[----:B------:R-:W-:-:S03]  /*10380*/  @!P1 FFMA R5, R5, 1.84467440737095516160e+19, RZ ;  /* 0x5f80000005059823 */ /* 0x000fc600000000ff */
[----:B------:R-:W-:-:S07]  /*10390*/  @!P1 IADD3 R20, PT, PT, R20, 0x40, RZ ;  /* 0x0000004014149810 */ /* 0x000fce0007ffe0ff */
.L_x_173:
[----:B------:R-:W-:Y:S01]  /*103a0*/  LEA R0, R2, 0xc0800000, 0x17 ;  /* 0xc080000002007811 */ /* 0x000fe200078eb8ff */
[----:B------:R-:W-:Y:S01]  /*103b0*/  BSSY.RECONVERGENT B1, `(.L_x_178) ;  /* 0x0000036000017945 */ /* 0x000fe20003800200 */
[----:B------:R-:W-:Y:S02]  /*103c0*/  IADD3 R25, PT, PT, R25, -0x7f, RZ ;  /* 0xffffff8119197810 */ /* 0x000fe40007ffe0ff */
[----:B------:R-:W-:-:S03]  /*103d0*/  IADD3 R27, PT, PT, -R0, R5, RZ ;  /* 0x00000005001b7210 */ /* 0x000fc60007ffe1ff */
[----:B------:R-:W-:Y:S01]  /*103e0*/  IMAD R19, R25, -0x800000, R26 ;  /* 0xff80000019137824 */ /* 0x000fe200078e021a */
[----:B------:R-:W0:Y:S01]  /*103f0*/  MUFU.RCP R3, R27 ;  /* 0x0000001b00037308 */ /* 0x000e220000001000 */
[----:B------:R-:W-:Y:S01]  /*10400*/  FADD.FTZ R18, -R27, -RZ ;  /* 0x800000ff1b127221 */ /* 0x000fe20000010100 */
[----:B------:R-:W-:-:S04]  /*10410*/  IADD3 R25, PT, PT, R25, 0x7f, -R2 ;  /* 0x0000007f19197810 */ /* 0x000fc80007ffe802 */
[----:B------:R-:W-:Y:S01]  /*10420*/  IADD3 R20, PT, PT, R25, R20, RZ ;  /* 0x0000001419147210 */ /* 0x000fe20007ffe0ff */
[----:B0-----:R-:W-:-:S04]  /*10430*/  FFMA R0, R3, R18, 1 ;  /* 0x3f80000003007423 */ /* 0x001fc80000000012 */
[----:B------:R-:W-:-:S04]  /*10440*/  FFMA R0, R3, R0, R3 ;  /* 0x0000000003007223 */ /* 0x000fc80000000003 */
[----:B------:R-:W-:-:S04]  /*10450*/  FFMA R5, R19, R0, RZ ;  /* 0x0000000013057223 */ /* 0x000fc800000000ff */
[----:B------:R-:W-:-:S04]  /*10460*/  FFMA R3, R18, R5, R19 ;  /* 0x0000000512037223 */ /* 0x000fc80000000013 */
[----:B------:R-:W-:-:S04]  /*10470*/  FFMA R3, R0, R3, R5 ;  /* 0x0000000300037223 */ /* 0x000fc80000000005 */
[----:B------:R-:W-:-:S04]  /*10480*/  FFMA R18, R18, R3, R19 ;  /* 0x0000000312127223 */ /* 0x000fc80000000013 */
[----:B------:R-:W-:-:S05]  /*10490*/  FFMA R5, R0, R18, R3 ;  /* 0x0000001200057223 */ /* 0x000fca0000000003 */
[----:B------:R-:W-:-:S04]  /*104a0*/  SHF.R.U32.HI R2, RZ, 0x17, R5 ;  /* 0x00000017ff027819 */ /* 0x000fc80000011605 */
[----:B------:R-:W-:-:S04]  /*104b0*/  LOP3.LUT R19, R2, 0xff, RZ, 0xc0, !PT ;  /* 0x000000ff02137812 */ /* 0x000fc800078ec0ff */
[----:B------:R-:W-:-:S04]  /*104c0*/  IADD3 R2, PT, PT, R19, R20, RZ ;  /* 0x0000001413027210 */ /* 0x000fc80007ffe0ff */
[----:B------:R-:W-:-:S04]  /*104d0*/  IADD3 R19, PT, PT, R2, -0x1, RZ ;  /* 0xffffffff02137810 */ /* 0x000fc80007ffe0ff */
[----:B------:R-:W-:-:S13]  /*104e0*/  ISETP.GE.U32.AND P0, PT, R19, 0xfe, PT ;  /* 0x000000fe1300780c */ /* 0x000fda0003f06070 */
[----:B------:R-:W-:Y:S05]  /*104f0*/  @!P0 BRA `(.L_x_179) ;  /* 0x0000000000808947 */ /* 0x000fea0003800000 */
[----:B------:R-:W-:-:S13]  /*10500*/  ISETP.GT.AND P0, PT, R2, 0xfe, PT ;  /* 0x000000fe0200780c */ /* 0x000fda0003f04270 */
[----:B------:R-:W-:Y:S05]  /*10510*/  @P0 BRA `(.L_x_180) ;  /* 0x00000000006c0947 */ /* 0x000fea0003800000 */
[----:B------:R-:W-:-:S13]  /*10520*/  ISETP.GE.AND P0, PT, R2, 0x1, PT ;  /* 0x000000010200780c */ /* 0x000fda0003f06270 */
[----:B------:R-:W-:Y:S05]  /*10530*/  @P0 BRA `(.L_x_181) ;  /* 0x0000000000740947 */ /* 0x000fea0003800000 */
[----:B------:R-:W-:Y:S02]  /*10540*/  ISETP.GE.AND P0, PT, R2, -0x18, PT ;  /* 0xffffffe80200780c */ /* 0x000fe40003f06270 */
[----:B------:R-:W-:-:S11]  /*10550*/  LOP3.LUT R5, R5, 0x80000000, RZ, 0xc0, !PT ;  /* 0x8000000005057812 */ /* 0x000fd600078ec0ff */
[----:B------:R-:W-:Y:S05]  /*10560*/  @!P0 BRA `(.L_x_181) ;  /* 0x0000000000688947 */ /* 0x000fea0003800000 */
[CCC-:B------:R-:W-:Y:S01]  /*10570*/  FFMA.RZ R19, R0.reuse, R18.reuse, R3.reuse ;  /* 0x0000001200137223 */ /* 0x1c0fe2000000c003 */
[CCC-:B------:R-:W-:Y:S01]  /*10580*/  FFMA.RP R20, R0.reuse, R18.reuse, R3.reuse ;  /* 0x0000001200147223 */ /* 0x1c0fe20000008003 */
[----:B------:R-:W-:Y:S01]  /*10590*/  FFMA.RM R3, R0, R18, R3 ;  /* 0x0000001200037223 */ /* 0x000fe20000004003 */
[C---:B------:R-:W-:Y:S02]  /*105a0*/  IADD3 R0, PT, PT, R2.reuse, 0x20, RZ ;  /* 0x0000002002007810 */ /* 0x040fe40007ffe0ff */
[----:B------:R-:W-:Y:S02]  /*105b0*/  LOP3.LUT R19, R19, 0x7fffff, RZ, 0xc0, !PT ;  /* 0x007fffff13137812 */ /* 0x000fe400078ec0ff */
[C---:B------:R-:W-:Y:S02]  /*105c0*/  ISETP.NE.AND P2, PT, R2.reuse, RZ, PT ;  /* 0x000000ff0200720c */ /* 0x040fe40003f45270 */
[----:B------:R-:W-:Y:S02]  /*105d0*/  LOP3.LUT R19, R19, 0x800000, RZ, 0xfc, !PT ;  /* 0x0080000013137812 */ /* 0x000fe400078efcff */
[----:B------:R-:W-:-:S02]  /*105e0*/  ISETP.NE.AND P1, PT, R2, RZ, PT ;  /* 0x000000ff0200720c */ /* 0x000fc40003f25270 */
[----:B------:R-:W-:Y:S02]  /*105f0*/  IADD3 R2, PT, PT, -R2, RZ, RZ ;  /* 0x000000ff02027210 */ /* 0x000fe40007ffe1ff */
[----:B------:R-:W-:Y:S02]  /*10600*/  SHF.L.U32 R0, R19, R0, RZ ;  /* 0x0000000013007219 */ /* 0x000fe400000006ff */
[----:B------:R-:W-:Y:S02]  /*10610*/  FSETP.NEU.FTZ.AND P0, PT, R20, R3, PT ;  /* 0x000000031400720b */ /* 0x000fe40003f1d000 */
[----:B------:R-:W-:Y:S02]  /*10620*/  SEL R2, R2, RZ, P2 ;  /* 0x000000ff02027207 */ /* 0x000fe40001000000 */
[----:B------:R-:W-:Y:S02]  /*10630*/  ISETP.NE.AND P1, PT, R0, RZ, P1 ;  /* 0x000000ff0000720c */ /* 0x000fe40000f25270 */
[----:B------:R-:W-:-:S02]  /*10640*/  SHF.R.U32.HI R19, RZ, R2, R19 ;  /* 0x00000002ff137219 */ /* 0x000fc40000011613 */
[----:B------:R-:W-:Y:S02]  /*10650*/  PLOP3.LUT P0, PT, P0, P1, PT, 0xf8, 0x8f ;  /* 0x00000000008f781c */ /* 0x000fe40000703f70 */
[----:B------:R-:W-:Y:S02]  /*10660*/  SHF.R.U32.HI R2, RZ, 0x1, R19 ;  /* 0x00000001ff027819 */ /* 0x000fe40000011613 */
[----:B------:R-:W-:-:S04]  /*10670*/  SEL R3, RZ, 0x1, !P0 ;  /* 0x00000001ff037807 */ /* 0x000fc80004000000 */
[----:B------:R-:W-:-:S04]  /*10680*/  LOP3.LUT R0, R3, 0x1, R2, 0xf8, !PT ;  /* 0x0000000103007812 */ /* 0x000fc800078ef802 */
[----:B------:R-:W-:-:S04]  /*10690*/  LOP3.LUT R19, R0, R19, RZ, 0xc0, !PT ;  /* 0x0000001300137212 */ /* 0x000fc800078ec0ff */
[----:B------:R-:W-:-:S04]  /*106a0*/  IADD3 R2, PT, PT, R2, R19, RZ ;  /* 0x0000001302027210 */ /* 0x000fc80007ffe0ff */
[----:B------:R-:W-:Y:S01]  /*106b0*/  LOP3.LUT R5, R2, R5, RZ, 0xfc, !PT ;  /* 0x0000000502057212 */ /* 0x000fe200078efcff */
[----:B------:R-:W-:Y:S06]  /*106c0*/  BRA `(.L_x_181) ;  /* 0x0000000000107947 */ /* 0x000fec0003800000 */
.L_x_180:
[----:B------:R-:W-:-:S04]  /*106d0*/  LOP3.LUT R5, R5, 0x80000000, RZ, 0xc0, !PT ;  /* 0x8000000005057812 */ /* 0x000fc800078ec0ff */
[----:B------:R-:W-:Y:S01]  /*106e0*/  LOP3.LUT R5, R5, 0x7f800000, RZ, 0xfc, !PT ;  /* 0x7f80000005057812 */ /* 0x000fe200078efcff */
[----:B------:R-:W-:Y:S06]  /*106f0*/  BRA `(.L_x_181) ;  /* 0x0000000000047947 */ /* 0x000fec0003800000 */
.L_x_179:
[----:B------:R-:W-:-:S07]  /*10700*/  LEA R5, R20, R5, 0x17 ;  /* 0x0000000514057211 */ /* 0x000fce00078eb8ff */
.L_x_181:
[----:B------:R-:W-:Y:S05]  /*10710*/  BSYNC.RECONVERGENT B1 ;  /* 0x0000000000017941 */ /* 0x000fea0003800200 */
.L_x_178:
[----:B------:R-:W-:Y:S05]  /*10720*/  BRA `(.L_x_182) ;  /* 0x0000000000207947 */ /* 0x000fea0003800000 */
.L_x_177:
[----:B------:R-:W-:-:S04]  /*10730*/  LOP3.LUT R5, R5, 0x80000000, R26, 0x48, !PT ;  /* 0x8000000005057812 */ /* 0x000fc800078e481a */
[----:B------:R-:W-:Y:S01]  /*10740*/  LOP3.LUT R5, R5, 0x7f800000, RZ, 0xfc, !PT ;  /* 0x7f80000005057812 */ /* 0x000fe200078efcff */
[----:B------:R-:W-:Y:S06]  /*10750*/  BRA `(.L_x_182) ;  /* 0x0000000000147947 */ /* 0x000fec0003800000 */
.L_x_176:
[----:B------:R-:W-:Y:S01]  /*10760*/  LOP3.LUT R5, R5, 0x80000000, R26, 0x48, !PT ;  /* 0x8000000005057812 */ /* 0x000fe200078e481a */
[----:B------:R-:W-:Y:S06]  /*10770*/  BRA `(.L_x_182) ;  /* 0x00000000000c7947 */ /* 0x000fec0003800000 */
.L_x_175:
[----:B------:R-:W0:Y:S01]  /*10780*/  MUFU.RSQ R5, -QNAN ;  /* 0xffc0000000057908 */ /* 0x000e220000001400 */
[----:B------:R-:W-:Y:S05]  /*10790*/  BRA `(.L_x_182) ;  /* 0x0000000000047947 */ /* 0x000fea0003800000 */
.L_x_174:
[----:B------:R-:W-:-:S07]  /*107a0*/  FADD.FTZ R5, R26, R5 ;  /* 0x000000051a057221 */ /* 0x000fce0000010000 */
.L_x_182:
[----:B------:R-:W-:Y:S05]  /*107b0*/  BSYNC.RECONVERGENT B0 ;  /* 0x0000000000007941 */ /* 0x000fea0003800200 */
.L_x_172:
[----:B0-----:R-:W-:Y:S01]  /*107c0*/  MOV R0, R5 ;  /* 0x0000000500007202 */ /* 0x001fe20000000f00 */
[----:B------:R-:W-:-:S04]  /*107d0*/  HFMA2 R5, -RZ, RZ, 0, 0 ;  /* 0x00000000ff057431 */ /* 0x000fc800000001ff */
[----:B------:R-:W-:Y:S05]  /*107e0*/  RET.REL.NODEC R4 `(_Z15calc_colorspacePhS_S_iiiiS_S_S_i) ;  /* 0xfffffef804047950 */ /* 0x000fea0003c3ffff */
.L_x_183:
[----:B------:R-:W-:-:S00]  /*107f0*/  BRA `(.L_x_183) ;  /* 0xfffffffc00fc7947 */ /* 0x000fc0000383ffff */
[----:B------:R-:W-:-:S00]  /*10800*/  NOP ;  /* 0x0000000000007918 */ /* 0x000fc00000000000 */
[----:B------:R-:W-:-:S00]  /*10810*/  NOP ;  /* 0x0000000000007918 */ /* 0x000fc00000000000 */
[----:B------:R-:W-:-:S00]  /*10820*/  NOP ;  /* 0x0000000000007918 */ /* 0x000fc00000000000 */
[----:B------:R-:W-:-:S00]  /*10830*/  NOP ;  /* 0x0000000000007918 */ /* 0x000fc00000000000 */
[----:B------:R-:W-:-:S00]  /*10840*/  NOP ;  /* 0x0000000000007918 */ /* 0x000fc00000000000 */
[----:B------:R-:W-:-:S00]  /*10850*/  NOP ;  /* 0x0000000000007918 */ /* 0x000fc00000000000 */
[----:B------:R-:W-:-:S00]  /*10860*/  NOP ;  /* 0x0000000000007918 */ /* 0x000fc00000000000 */
[----:B------:R-:W-:-:S00]  /*10870*/  NOP ;  /* 0x0000000000007918 */ /* 0x000fc00000000000 */
.L_x_186:


//--------------------- .text._Z5doGPUPhS_i       --------------------------
	.section	.text._Z5doGPUPhS_i,"ax",@progbits
	.align	128
        .global         _Z5doGPUPhS_i
        .type           _Z5doGPUPhS_i,@function
        .size           _Z5doGPUPhS_i,(.L_x_188 - _Z5doGPUPhS_i)
        .other          _Z5doGPUPhS_i,@"STO_CUDA_ENTRY STV_DEFAULT"
_Z5doGPUPhS_i:
.text._Z5doGPUPhS_i:
[----:B------:R-:W-:Y:S01]  /*0000*/  LDC R1, c[0x0][0x37c] ;  /* 0x0000df00ff017b82 */ /* 0x000fe20000000800 */
[----:B------:R-:W0:Y:S01]  /*0010*/  S2R R4, SR_CTAID.X ;  /* 0x0000000000047919 */ /* 0x000e220000002500 */
[----:B------:R-:W0:Y:S01]  /*0020*/  LDCU UR4, c[0x0][0x360] ;  /* 0x00006c00ff0477ac */ /* 0x000e220008000800 */
[----:B------:R-:W0:Y:S01]  /*0030*/  S2R R3, SR_TID.X ;  /* 0x0000000000037919 */ /* 0x000e220000002100 */
[----:B------:R-:W1:Y:S01]  /*0040*/  LDCU UR5, c[0x0][0x390] ;  /* 0x00007200ff0577ac */ /* 0x000e620008000800 */
[----:B0-----:R-:W-:-:S05]  /*0050*/  IMAD R4, R4, UR4, R3 ;  /* 0x0000000404047c24 */ /* 0x001fca000f8e0203 */
[----:B-1----:R-:W-:-:S13]  /*0060*/  ISETP.GE.AND P0, PT, R4, UR5, PT ;  /* 0x0000000504007c0c */ /* 0x002fda000bf06270 */
[----:B------:R-:W-:Y:S05]  /*0070*/  @P0 EXIT ;  /* 0x000000000000094d */ /* 0x000fea0003800000 */
[----:B------:R-:W0:Y:S01]  /*0080*/  LDCU.128 UR8, c[0x0][0x380] ;  /* 0x00007000ff0877ac */ /* 0x000e220008000c00 */
[----:B------:R-:W-:Y:S01]  /*0090*/  SHF.R.S32.HI R0, RZ, 0x1f, R4 ;  /* 0x0000001fff007819 */ /* 0x000fe20000011404 */
[----:B------:R-:W1:Y:S01]  /*00a0*/  LDCU.64 UR4, c[0x0][0x358] ;  /* 0x00006b00ff0477ac */ /* 0x000e620008000a00 */
[----:B0-----:R-:W-:-:S04]  /*00b0*/  IADD3 R2, P0, PT, R4, UR8, RZ ;  /* 0x0000000804027c10 */ /* 0x001fc8000ff1e0ff */
[----:B------:R-:W-:-:S06]  /*00c0*/  IADD3.X R3, PT, PT, R0, UR9, RZ, P0, !PT ;  /* 0x0000000900037c10 */ /* 0x000fcc00087fe4ff */
[----:B-1----:R-:W2:Y:S01]  /*00d0*/  LDG.E.U8 R3, desc[UR4][R2.64] ;  /* 0x0000000402037981 */ /* 0x002ea2000c1e1100 */
[----:B------:R-:W-:-:S04]  /*00e0*/  IADD3 R4, P0, PT, R4, UR10, RZ ;  /* 0x0000000a04047c10 */ /* 0x000fc8000ff1e0ff */
[----:B------:R-:W-:-:S05]  /*00f0*/  IADD3.X R5, PT, PT, R0, UR11, RZ, P0, !PT ;  /* 0x0000000b00057c10 */ /* 0x000fca00087fe4ff */
[----:B--2---:R-:W-:Y:S01]  /*0100*/  STG.E.U8 desc[UR4][R4.64], R3 ;  /* 0x0000000304007986 */ /* 0x004fe2000c101104 */
[----:B------:R-:W-:Y:S05]  /*0110*/  EXIT ;  /* 0x000000000000794d */ /* 0x000fea0003800000 */
.L_x_184:
        /* <DEDUP_REMOVED lines=14> */
.L_x_188:


//--------------------- .nv.global.init           --------------------------
	.section	.nv.global.init,"aw",@progbits
	.align	4
.nv.global.init:
	.type		SMPTE_240M_KR,@object
	.size		SMPTE_240M_KR,(REC709_ALPHA - SMPTE_240M_KR)
SMPTE_240M_KR:
        /*0000*/ 	.byte	0x87, 0x16, 0x59, 0x3e
	.type		REC709_ALPHA,@object
	.size		REC709_ALPHA,(ST2084_C1 - REC709_ALPHA)
REC709_ALPHA:
        /*0004*/ 	.byte	0xc2, 0xb5, 0x8c, 0x3f
	.type		ST2084_C1,@object
	.size		ST2084_C1,(REC_709_KR - ST2084_C1)
ST2084_C1:
        /*0008*/ 	.byte	0x00, 0x00, 0x56, 0x3f
	.type		REC_709_KR,@object
	.size		REC_709_KR,(FCC_KR - REC_709_KR)
REC_709_KR:
        /*000c*/ 	.byte	0xd0, 0xb3, 0x59, 0x3e
	.type		FCC_KR,@object
	.size		FCC_KR,(ST2084_C3 - FCC_KR)
FCC_KR:
        /*0010*/ 	.byte	0x9a, 0x99, 0x99, 0x3e
	.type		ST2084_C3,@object
	.size		ST2084_C3,(REC_2020_KR - ST2084_C3)
ST2084_C3:
        /*0014*/ 	.byte	0x00, 0x80, 0x95, 0x41
	.type		REC_2020_KR,@object
	.size		REC_2020_KR,(ST2084_M1 - REC_2020_KR)
REC_2020_KR:
        /*0018*/ 	.byte	0x9d, 0x80, 0x86, 0x3e
	.type		ST2084_M1,@object
	.size		ST2084_M1,(REC_601_KR - ST2084_M1)
ST2084_M1:
        /*001c*/ 	.byte	0x00, 0x20, 0x23, 0x3e
	.type		REC_601_KR,@object
	.size		REC_601_KR,(SMPTE_240M_KB - REC_601_KR)
REC_601_KR:
        /*0020*/ 	.byte	0x87, 0x16, 0x99, 0x3e
	.type		SMPTE_240M_KB,@object
	.size		SMPTE_240M_KB,(REC709_BETA - SMPTE_240M_KB)
SMPTE_240M_KB:
        /*0024*/ 	.byte	0x0e, 0x2d, 0xb2, 0x3d
	.type		REC709_BETA,@object
	.size		REC709_BETA,(ST2084_C2 - REC709_BETA)
REC709_BETA:
        /*0028*/ 	.byte	0xeb, 0xe5, 0x93, 0x3c
	.type		ST2084_C2,@object
	.size		ST2084_C2,(REC_709_KB - ST2084_C2)
ST2084_C2:
        /*002c*/ 	.byte	0x00, 0xd0, 0x96, 0x41
	.type		REC_709_KB,@object
	.size		REC_709_KB,(FCC_KB - REC_709_KB)
REC_709_KB:
        /*0030*/ 	.byte	0x98, 0xdd, 0x93, 0x3d
	.type		FCC_KB,@object
	.size		FCC_KB,(REC_2020_KB - FCC_KB)
FCC_KB:
        /*0034*/ 	.byte	0xae, 0x47, 0xe1, 0x3d
	.type		REC_2020_KB,@object
	.size		REC_2020_KB,(ST2084_M2 - REC_2020_KB)
REC_2020_KB:
        /*0038*/ 	.byte	0x8f, 0xe4, 0x72, 0x3d
	.type		ST2084_M2,@object
	.size		ST2084_M2,(REC_601_KB - ST2084_M2)
ST2084_M2:
        /*003c*/ 	.byte	0x00, 0xb0, 0x9d, 0x42
	.type		REC_601_KB,@object
	.size		REC_601_KB,(rgb2yuv_REC_709 - REC_601_KB)
REC_601_KB:
        /*0040*/ 	.byte	0xd5, 0x78, 0xe9, 0x3d
	.type		rgb2yuv_REC_709,@object
	.size		rgb2yuv_REC_709,(gamutMa - rgb2yuv_REC_709)
rgb2yuv_REC_709:
        /*0044*/ 	.byte	0xd0, 0xb3, 0x59, 0x3e, 0x59, 0x17, 0x37, 0x3f, 0x98, 0xdd, 0x93, 0x3d, 0xc8, 0xa4, 0xea, 0xbd
        /*0054*/ 	.byte	0xce, 0x56, 0xc5, 0xbe, 0x00, 0x00, 0x00, 0x3f, 0x00, 0x00, 0x00, 0x3f, 0xbb, 0x86, 0xe8, 0xbe
        /*0064*/ 	.byte	0x29, 0xca, 0x3b, 0xbd
	.type		gamutMa,@object
	.size		gamutMa,(yuv2rgb_REC_2020_NCL - gamutMa)
gamutMa:
        /*0068*/ 	.byte	0xf8, 0x8a, 0xd4, 0x3f, 0xa6, 0x6f, 0x16, 0xbf, 0x4f, 0x32, 0x95, 0xbd, 0x52, 0x14, 0xff, 0xbd
        /*0078*/ 	.byte	0xdd, 0x02, 0x91, 0x3f, 0x04, 0xcc, 0x08, 0xbc, 0xe9, 0xb0, 0x94, 0xbc, 0x4f, 0xfc, 0xcd, 0xbd
        /*0088*/ 	.byte	0x89, 0x32, 0x8f, 0x3f
	.type		yuv2rgb_REC_2020_NCL,@object
	.size		yuv2rgb_REC_2020_NCL,(.L_17 - yuv2rgb_REC_2020_NCL)
yuv2rgb_REC_2020_NCL:
        /*008c*/ 	.byte	0x00, 0x00, 0x80, 0x3f, 0xe5, 0xf0, 0x82, 0x23, 0xb1, 0xbf, 0xbc, 0x3f, 0x00, 0x00, 0x80, 0x3f
        /*009c*/ 	.byte	0x9d, 0x80, 0x28, 0xbe, 0x33, 0x44, 0x12, 0xbf, 0x00, 0x00, 0x80, 0x3f, 0xb7, 0xd1, 0xf0, 0x3f
        /*00ac*/ 	.byte	0xe5, 0xf0, 0x82, 0x24
.L_17:


//--------------------- .nv.shared.reserved.0     --------------------------
	.section	.nv.shared.reserved.0,"aw",@nobits
	.weak		__nv_reservedSMEM_offset_0_alias
	.size		__nv_reservedSMEM_offset_0_alias, 0, 64
	.other		__nv_reservedSMEM_offset_0_alias,@"STO_CUDA_RESERVED_SHARED STV_DEFAULT"
__nv_reservedSMEM_offset_0_alias:
	.zero		0
	.zero		64


//--------------------- .nv.constant0._Z15calc_colorspacePhS_S_iiiiS_S_S_i --------------------------
	.section	.nv.constant0._Z15calc_colorspacePhS_S_iiiiS_S_S_i,"a",@progbits
	.sectionflags	@""
	.align	4
.nv.constant0._Z15calc_colorspacePhS_S_iiiiS_S_S_i:
	.zero		964


//--------------------- .nv.constant0._Z5doGPUPhS_i --------------------------
	.section	.nv.constant0._Z5doGPUPhS_i,"a",@progbits
	.sectionflags	@""
	.align	4
.nv.constant0._Z5doGPUPhS_i:
	.zero		916


//--------------------- SYMBOLS --------------------------

	.type		.nv.reservedSmem.offset0,@object
	.size		.nv.reservedSmem.offset0,0x4
